// auto-generated by cutlass_sweep.sparse_gemm — config: {"arch": "sm_90", "cluster_m": 1, "cluster_n": 2, "dtype": "bf16", "tile_k": 128, "tile_m": 128, "tile_n": 128}
#include "cutlass/cutlass.h"
#include "cutlass/gemm/collective/collective_builder.hpp"
#include "cutlass/gemm/device/gemm_universal_adapter.h"
#include "cutlass/gemm/kernel/gemm_universal.hpp"
#include "cutlass/epilogue/collective/collective_builder.hpp"

using Elem = cutlass::bfloat16_t;
using Acc  = float;
using TileShape    = cute::Shape<cute::_128, cute::_128, cute::_128>;
using ClusterShape = cute::Shape<cute::_1, cute::_2, cute::_1>;

using CollectiveEpilogue = typename cutlass::epilogue::collective::CollectiveBuilder<
    cutlass::arch::Sm90, cutlass::arch::OpClassSparseTensorOp,
    TileShape, ClusterShape,
    cutlass::epilogue::collective::EpilogueTileAuto,
    Acc, Acc,
    Acc, cutlass::layout::ColumnMajor, 128 / cutlass::sizeof_bits<Acc>::value,
    Acc, cutlass::layout::ColumnMajor, 128 / cutlass::sizeof_bits<Acc>::value,
    cutlass::epilogue::collective::EpilogueScheduleAuto
  >::CollectiveOp;

using CollectiveMainloop = typename cutlass::gemm::collective::CollectiveBuilder<
    cutlass::arch::Sm90, cutlass::arch::OpClassSparseTensorOp,
    Elem, cutlass::layout::RowMajor, 128 / cutlass::sizeof_bits<Elem>::value,
    Elem, cutlass::layout::ColumnMajor, 128 / cutlass::sizeof_bits<Elem>::value,
    Acc,
    TileShape, ClusterShape,
    cutlass::gemm::collective::StageCountAutoCarveout<static_cast<int>(sizeof(typename CollectiveEpilogue::SharedStorage))>,
    cutlass::gemm::collective::KernelScheduleAuto
  >::CollectiveOp;

using GemmKernel = cutlass::gemm::kernel::GemmUniversal<
    cute::Shape<int,int,int,int>,
    CollectiveMainloop,
    CollectiveEpilogue
>;
using Gemm = cutlass::gemm::device::GemmUniversalAdapter<GemmKernel>;

auto* _anchor = &cutlass::device_kernel<GemmKernel>;


// ===== COMPILED SASS (sm_90a) =====

	.target	sm_90a

	.elftype	@"ET_EXEC"


//--------------------- .note.nv.tkinfo           --------------------------
	.section	.note.nv.tkinfo,"",@"SHT_NOTE"
	.sectionflags	@"SHF_NOTE_NV_TKINFO"
	.tkinfo
        /*0018*/ 	.word	0x00000002
        /*0030*/ 	.string	""
        /*0030*/ 	.string	"ptxas"
        /*0030*/ 	.string	"Cuda compilation tools, release 13.0, V13.0.88"
        /*0030*/ 	.string	"Build cuda_13.0.r13.0/compiler.36424714_0"
        /*0030*/ 	.string	"-arch sm_90a -m 64 "



//--------------------- .note.nv.cuinfo           --------------------------
	.section	.note.nv.cuinfo,"",@"SHT_NOTE"
	.sectionflags	@"SHF_NOTE_NV_CUINFO"
        /*0018*/ 	.short	0x0002
        /*001a*/ 	.short	0x005a
        /*001c*/ 	.short	0x0082
	.zero		2


//--------------------- .nv.info                  --------------------------
	.section	.nv.info,"",@"SHT_CUDA_INFO"
	.align	4


	//----- nvinfo : EIATTR_REGCOUNT
	.align		4
        /*0000*/ 	.byte	0x04, 0x2f
        /*0002*/ 	.short	(.L_12 - .L_11)
	.align		4
.L_11:
        /*0004*/ 	.word	index@(_ZN7cutlass13device_kernelINS_4gemm6kernel13GemmUniversalIN4cute5tupleIJiiiiEEENS1_10collective13CollectiveMmaINS1_40MainloopSm90TmaGmmaWarpSpecializedSparseILi4ENS5_IJNS4_1CILi1EEENSA_ILi2EEESB_EEENS1_35KernelTmaWarpSpecializedCooperativeEEENS5_IJNSA_ILi128EEESG_SG_EEENS_10bfloat16_tENS5_IJNS4_6LayoutINS5_IJiNS5_IJSC_iEEEiEEENS5_IJlNS5_IJSB_SC_EEElEEEEENSJ_INS5_IJNS5_IJNS5_IJNSA_ILi8EEESC_NSA_ILi4EEEEEEiEEENS5_IJNS5_IJNSA_ILi16EEESC_SQ_EEEiEEEiEEENS5_IJNS5_IJNS5_IJSG_ST_NSA_ILi2048EEEEEENSA_ILi8192EEEEEENS5_IJNS5_IJSB_NSA_ILi1024EEENSA_ILi32EEEEEElEEElEEEEEEEESI_NS5_IJlSB_lEEENS4_8TiledMMAINS4_8MMA_AtomIJNS4_4SM904GMMA6SPARSE29GMMA_64x128x32_F32BF16BF16_SSILNS1C_5MajorE0ELS1F_0ELNS1C_7ScaleInE1ELS1G_1ELNS1C_9SparseSelE0EEEEEENSJ_INS5_IJSC_SB_SB_EEENS5_IJSB_NSA_ILi0EEES1L_EEEEENS5_IJNS4_10UnderscoreES1O_S1O_EEEEENS4_23SM90_TMA_LOAD_MULTICASTENS4_14ComposedLayoutINS4_7SwizzleILi3ELi4ELi3EEENS4_25smem_sparse_ptr_flag_bitsILi2ELi16EEENSJ_INS5_IJNS5_IJSB_SP_EEENS5_IJSC_NSA_ILi64EEEEEEEEENS5_IJNS5_IJS1L_SG_EEESM_EEEEEEEvNS4_8identityENS4_13SM90_TMA_LOADENS1S_IS1U_NS4_18smem_ptr_flag_bitsILi16EEENSJ_INS5_IJSP_S1Y_EEENS5_IJS1Y_SB_EEEEEEEvS25_EENS_8epilogue10collective6detail29Sm90TmaWarpSpecializedAdapterINS2F_15DefaultEpilogueIfNS5_IJSB_llEEES2J_NS2E_6thread17LinearCombinationIfLi1EffLNS2K_9ScaleType4KindE0ELNS_15FloatRoundStyleE2EfEENS1_15EpilogueDefaultEEEEEvvEEEEvNT_6ParamsE)
        /*0008*/ 	.word	0x000000a8


	//----- nvinfo : EIATTR_FRAME_SIZE
	.align		4
.L_12:
        /*000c*/ 	.byte	0x04, 0x11
        /*000e*/ 	.short	(.L_14 - .L_13)
	.align		4
.L_13:
        /*0010*/ 	.word	index@(_ZN7cutlass13device_kernelINS_4gemm6kernel13GemmUniversalIN4cute5tupleIJiiiiEEENS1_10collective13CollectiveMmaINS1_40MainloopSm90TmaGmmaWarpSpecializedSparseILi4ENS5_IJNS4_1CILi1EEENSA_ILi2EEESB_EEENS1_35KernelTmaWarpSpecializedCooperativeEEENS5_IJNSA_ILi128EEESG_SG_EEENS_10bfloat16_tENS5_IJNS4_6LayoutINS5_IJiNS5_IJSC_iEEEiEEENS5_IJlNS5_IJSB_SC_EEElEEEEENSJ_INS5_IJNS5_IJNS5_IJNSA_ILi8EEESC_NSA_ILi4EEEEEEiEEENS5_IJNS5_IJNSA_ILi16EEESC_SQ_EEEiEEEiEEENS5_IJNS5_IJNS5_IJSG_ST_NSA_ILi2048EEEEEENSA_ILi8192EEEEEENS5_IJNS5_IJSB_NSA_ILi1024EEENSA_ILi32EEEEEElEEElEEEEEEEESI_NS5_IJlSB_lEEENS4_8TiledMMAINS4_8MMA_AtomIJNS4_4SM904GMMA6SPARSE29GMMA_64x128x32_F32BF16BF16_SSILNS1C_5MajorE0ELS1F_0ELNS1C_7ScaleInE1ELS1G_1ELNS1C_9SparseSelE0EEEEEENSJ_INS5_IJSC_SB_SB_EEENS5_IJSB_NSA_ILi0EEES1L_EEEEENS5_IJNS4_10UnderscoreES1O_S1O_EEEEENS4_23SM90_TMA_LOAD_MULTICASTENS4_14ComposedLayoutINS4_7SwizzleILi3ELi4ELi3EEENS4_25smem_sparse_ptr_flag_bitsILi2ELi16EEENSJ_INS5_IJNS5_IJSB_SP_EEENS5_IJSC_NSA_ILi64EEEEEEEEENS5_IJNS5_IJS1L_SG_EEESM_EEEEEEEvNS4_8identityENS4_13SM90_TMA_LOADENS1S_IS1U_NS4_18smem_ptr_flag_bitsILi16EEENSJ_INS5_IJSP_S1Y_EEENS5_IJS1Y_SB_EEEEEEEvS25_EENS_8epilogue10collective6detail29Sm90TmaWarpSpecializedAdapterINS2F_15DefaultEpilogueIfNS5_IJSB_llEEES2J_NS2E_6thread17LinearCombinationIfLi1EffLNS2K_9ScaleType4KindE0ELNS_15FloatRoundStyleE2EfEENS1_15EpilogueDefaultEEEEEvvEEEEvNT_6ParamsE)
        /*0014*/ 	.word	0x00000000


	//----- nvinfo : EIATTR_MIN_STACK_SIZE
	.align		4
.L_14:
        /*0018*/ 	.byte	0x04, 0x12
        /*001a*/ 	.short	(.L_16 - .L_15)
	.align		4
.L_15:
        /*001c*/ 	.word	index@(_ZN7cutlass13device_kernelINS_4gemm6kernel13GemmUniversalIN4cute5tupleIJiiiiEEENS1_10collective13CollectiveMmaINS1_40MainloopSm90TmaGmmaWarpSpecializedSparseILi4ENS5_IJNS4_1CILi1EEENSA_ILi2EEESB_EEENS1_35KernelTmaWarpSpecializedCooperativeEEENS5_IJNSA_ILi128EEESG_SG_EEENS_10bfloat16_tENS5_IJNS4_6LayoutINS5_IJiNS5_IJSC_iEEEiEEENS5_IJlNS5_IJSB_SC_EEElEEEEENSJ_INS5_IJNS5_IJNS5_IJNSA_ILi8EEESC_NSA_ILi4EEEEEEiEEENS5_IJNS5_IJNSA_ILi16EEESC_SQ_EEEiEEEiEEENS5_IJNS5_IJNS5_IJSG_ST_NSA_ILi2048EEEEEENSA_ILi8192EEEEEENS5_IJNS5_IJSB_NSA_ILi1024EEENSA_ILi32EEEEEElEEElEEEEEEEESI_NS5_IJlSB_lEEENS4_8TiledMMAINS4_8MMA_AtomIJNS4_4SM904GMMA6SPARSE29GMMA_64x128x32_F32BF16BF16_SSILNS1C_5MajorE0ELS1F_0ELNS1C_7ScaleInE1ELS1G_1ELNS1C_9SparseSelE0EEEEEENSJ_INS5_IJSC_SB_SB_EEENS5_IJSB_NSA_ILi0EEES1L_EEEEENS5_IJNS4_10UnderscoreES1O_S1O_EEEEENS4_23SM90_TMA_LOAD_MULTICASTENS4_14ComposedLayoutINS4_7SwizzleILi3ELi4ELi3EEENS4_25smem_sparse_ptr_flag_bitsILi2ELi16EEENSJ_INS5_IJNS5_IJSB_SP_EEENS5_IJSC_NSA_ILi64EEEEEEEEENS5_IJNS5_IJS1L_SG_EEESM_EEEEEEEvNS4_8identityENS4_13SM90_TMA_LOADENS1S_IS1U_NS4_18smem_ptr_flag_bitsILi16EEENSJ_INS5_IJSP_S1Y_EEENS5_IJS1Y_SB_EEEEEEEvS25_EENS_8epilogue10collective6detail29Sm90TmaWarpSpecializedAdapterINS2F_15DefaultEpilogueIfNS5_IJSB_llEEES2J_NS2E_6thread17LinearCombinationIfLi1EffLNS2K_9ScaleType4KindE0ELNS_15FloatRoundStyleE2EfEENS1_15EpilogueDefaultEEEEEvvEEEEvNT_6ParamsE)
        /*0020*/ 	.word	0x00000000
.L_16:


//--------------------- .nv.compat                --------------------------
	.section	.nv.compat,"",@"SHT_CUDA_COMPAT_INFO"
	.align	4
        /*0000*/ 	.byte	0x02, 0x09, 0x01, 0x00, 0x02, 0x02, 0x04, 0x00, 0x02, 0x05, 0x05, 0x00, 0x03, 0x07, 0x01, 0x01
        /*0010*/ 	.byte	0x02, 0x03, 0x01, 0x00, 0x02, 0x06, 0x01, 0x00, 0x04, 0x0b, 0x08, 0x00, 0x00, 0x00, 0x00, 0x00
        /*0020*/ 	.byte	0x00, 0x00, 0x00, 0x00


//--------------------- .nv.info._ZN7cutlass13device_kernelINS_4gemm6kernel13GemmUniversalIN4cute5tupleIJiiiiEEENS1_10collective13CollectiveMmaINS1_40MainloopSm90TmaGmmaWarpSpecializedSparseILi4ENS5_IJNS4_1CILi1EEENSA_ILi2EEESB_EEENS1_35KernelTmaWarpSpecializedCooperativeEEENS5_IJNSA_ILi128EEESG_SG_EEENS_10bfloat16_tENS5_IJNS4_6LayoutINS5_IJiNS5_IJSC_iEEEiEEENS5_IJlNS5_IJSB_SC_EEElEEEEENSJ_INS5_IJNS5_IJNS5_IJNSA_ILi8EEESC_NSA_ILi4EEEEEEiEEENS5_IJNS5_IJNSA_ILi16EEESC_SQ_EEEiEEEiEEENS5_IJNS5_IJNS5_IJSG_ST_NSA_ILi2048EEEEEENSA_ILi8192EEEEEENS5_IJNS5_IJSB_NSA_ILi1024EEENSA_ILi32EEEEEElEEElEEEEEEEESI_NS5_IJlSB_lEEENS4_8TiledMMAINS4_8MMA_AtomIJNS4_4SM904GMMA6SPARSE29GMMA_64x128x32_F32BF16BF16_SSILNS1C_5MajorE0ELS1F_0ELNS1C_7ScaleInE1ELS1G_1ELNS1C_9SparseSelE0EEEEEENSJ_INS5_IJSC_SB_SB_EEENS5_IJSB_NSA_ILi0EEES1L_EEEEENS5_IJNS4_10UnderscoreES1O_S1O_EEEEENS4_23SM90_TMA_LOAD_MULTICASTENS4_14ComposedLayoutINS4_7SwizzleILi3ELi4ELi3EEENS4_25smem_sparse_ptr_flag_bitsILi2ELi16EEENSJ_INS5_IJNS5_IJSB_SP_EEENS5_IJSC_NSA_ILi64EEEEEEEEENS5_IJNS5_IJS1L_SG_EEESM_EEEEEEEvNS4_8identityENS4_13SM90_TMA_LOADENS1S_IS1U_NS4_18smem_ptr_flag_bitsILi16EEENSJ_INS5_IJSP_S1Y_EEENS5_IJS1Y_SB_EEEEEEEvS25_EENS_8epilogue10collective6detail29Sm90TmaWarpSpecializedAdapterINS2F_15DefaultEpilogueIfNS5_IJSB_llEEES2J_NS2E_6thread17LinearCombinationIfLi1EffLNS2K_9ScaleType4KindE0ELNS_15FloatRoundStyleE2EfEENS1_15EpilogueDefaultEEEEEvvEEEEvNT_6ParamsE --------------------------
	.section	.nv.info._ZN7cutlass13device_kernelINS_4gemm6kernel13GemmUniversalIN4cute5tupleIJiiiiEEENS1_10collective13CollectiveMmaINS1_40MainloopSm90TmaGmmaWarpSpecializedSparseILi4ENS5_IJNS4_1CILi1EEENSA_ILi2EEESB_EEENS1_35KernelTmaWarpSpecializedCooperativeEEENS5_IJNSA_ILi128EEESG_SG_EEENS_10bfloat16_tENS5_IJNS4_6LayoutINS5_IJiNS5_IJSC_iEEEiEEENS5_IJlNS5_IJSB_SC_EEElEEEEENSJ_INS5_IJNS5_IJNS5_IJNSA_ILi8EEESC_NSA_ILi4EEEEEEiEEENS5_IJNS5_IJNSA_ILi16EEESC_SQ_EEEiEEEiEEENS5_IJNS5_IJNS5_IJSG_ST_NSA_ILi2048EEEEEENSA_ILi8192EEEEEENS5_IJNS5_IJSB_NSA_ILi1024EEENSA_ILi32EEEEEElEEElEEEEEEEESI_NS5_IJlSB_lEEENS4_8TiledMMAINS4_8MMA_AtomIJNS4_4SM904GMMA6SPARSE29GMMA_64x128x32_F32BF16BF16_SSILNS1C_5MajorE0ELS1F_0ELNS1C_7ScaleInE1ELS1G_1ELNS1C_9SparseSelE0EEEEEENSJ_INS5_IJSC_SB_SB_EEENS5_IJSB_NSA_ILi0EEES1L_EEEEENS5_IJNS4_10UnderscoreES1O_S1O_EEEEENS4_23SM90_TMA_LOAD_MULTICASTENS4_14ComposedLayoutINS4_7SwizzleILi3ELi4ELi3EEENS4_25smem_sparse_ptr_flag_bitsILi2ELi16EEENSJ_INS5_IJNS5_IJSB_SP_EEENS5_IJSC_NSA_ILi64EEEEEEEEENS5_IJNS5_IJS1L_SG_EEESM_EEEEEEEvNS4_8identityENS4_13SM90_TMA_LOADENS1S_IS1U_NS4_18smem_ptr_flag_bitsILi16EEENSJ_INS5_IJSP_S1Y_EEENS5_IJS1Y_SB_EEEEEEEvS25_EENS_8epilogue10collective6detail29Sm90TmaWarpSpecializedAdapterINS2F_15DefaultEpilogueIfNS5_IJSB_llEEES2J_NS2E_6thread17LinearCombinationIfLi1EffLNS2K_9ScaleType4KindE0ELNS_15FloatRoundStyleE2EfEENS1_15EpilogueDefaultEEEEEvvEEEEvNT_6ParamsE,"",@"SHT_CUDA_INFO"
	.sectionflags	@""
	.align	4


	//----- nvinfo : EIATTR_CUDA_API_VERSION
	.align		4
        /*0000*/ 	.byte	0x04, 0x37
        /*0002*/ 	.short	(.L_18 - .L_17)
.L_17:
        /*0004*/ 	.word	0x00000082


	//----- nvinfo : EIATTR_KPARAM_INFO
	.align		4
.L_18:
        /*0008*/ 	.byte	0x04, 0x17
        /*000a*/ 	.short	(.L_20 - .L_19)
.L_19:
        /*000c*/ 	.word	0x00000000
        /*0010*/ 	.short	0x0000
        /*0012*/ 	.short	0x0070
        /*0014*/ 	.byte	0x00, 0xf0, 0x01, 0x14


	//----- nvinfo : EIATTR_SPARSE_MMA_MASK
	.align		4
.L_20:
        /*0018*/ 	.byte	0x03, 0x50
        /*001a*/ 	.short	0x0002


	//----- nvinfo : EIATTR_MAXREG_COUNT
	.align		4
        /*001c*/ 	.byte	0x03, 0x1b
        /*001e*/ 	.short	0x00a8


	//----- nvinfo : EIATTR_NUM_BARRIERS
	.align		4
        /*0020*/ 	.byte	0x02, 0x4c
        /*0022*/ 	.byte	0x01
	.zero		1


	//----- nvinfo : EIATTR_MERCURY_ISA_VERSION
	.align		4
        /*0024*/ 	.byte	0x03, 0x5f
        /*0026*/ 	.short	0x0101


	//----- nvinfo : EIATTR_INT_WARP_WIDE_INSTR_OFFSETS
	.align		4
        /*0028*/ 	.byte	0x04, 0x31
        /*002a*/ 	.short	(.L_22 - .L_21)


	//   ....[0]....
.L_21:
        /*002c*/ 	.word	0x000004c0


	//   ....[1]....
        /*0030*/ 	.word	0x000004e0


	//   ....[2]....
        /*0034*/ 	.word	0x00000690


	//----- nvinfo : EIATTR_COOP_GROUP_MASK_REGIDS
	.align		4
.L_22:
        /*0038*/ 	.byte	0x04, 0x29
        /*003a*/ 	.short	(.L_24 - .L_23)


	//   ....[0]....
.L_23:
        /*003c*/ 	.word	0xffffffff


	//   ....[1]....
        /*0040*/ 	.word	0xffffffff


	//   ....[2]....
        /*0044*/ 	.word	0xffffffff


	//   ....[3]....
        /*0048*/ 	.word	0xffffffff


	//   ....[4]....
        /*004c*/ 	.word	0xffffffff


	//   ....[5]....
        /*0050*/ 	.word	0xffffffff


	//----- nvinfo : EIATTR_COOP_GROUP_INSTR_OFFSETS
	.align		4
.L_24:
        /*0054*/ 	.byte	0x04, 0x28
        /*0056*/ 	.short	(.L_26 - .L_25)


	//   ....[0]....
.L_25:
        /*0058*/ 	.word	0x00000060


	//   ....[1]....
        /*005c*/ 	.word	0x00000070


	//   ....[2]....
        /*0060*/ 	.word	0x00000160


	//   ....[3]....
        /*0064*/ 	.word	0x000002f0


	//   ....[4]....
        /*0068*/ 	.word	0x000007c0


	//   ....[5]....
        /*006c*/ 	.word	0x000014b0


	//----- nvinfo : EIATTR_REG_RECONFIG
	.align		4
.L_26:
        /*0070*/ 	.byte	0x01, 0x54
	.zero		2


	//----- nvinfo : EIATTR_MBARRIER_INSTR_OFFSETS
	.align		4
        /*0074*/ 	.byte	0x04, 0x39
        /*0076*/ 	.short	(.L_28 - .L_27)


	//   ....[0]....
.L_27:
        /*0078*/ 	.word	0x00000260
        /*007c*/ 	.word	0x000000ff
        /*0080*/ 	.word	0x00000000
        /*0084*/ 	.short	0x0100
        /*0086*/ 	.byte	0x08
	.zero		1


	//   ....[1]....
        /*0088*/ 	.word	0x00000270
        /*008c*/ 	.word	0x000000ff
        /*0090*/ 	.word	0x00000020
        /*0094*/ 	.short	0x0100
        /*0096*/ 	.byte	0x08
	.zero		1


	//   ....[2]....
        /*0098*/ 	.word	0x00000280
        /*009c*/ 	.word	0x000000ff
        /*00a0*/ 	.word	0x00000008
        /*00a4*/ 	.short	0x0100
        /*00a6*/ 	.byte	0x08
	.zero		1


	//   ....[3]....
        /*00a8*/ 	.word	0x00000290
        /*00ac*/ 	.word	0x000000ff
        /*00b0*/ 	.word	0x00000028
        /*00b4*/ 	.short	0x0100
        /*00b6*/ 	.byte	0x08
	.zero		1


	//   ....[4]....
        /*00b8*/ 	.word	0x000002a0
        /*00bc*/ 	.word	0x000000ff
        /*00c0*/ 	.word	0x00000010
        /*00c4*/ 	.short	0x0100
        /*00c6*/ 	.byte	0x08
	.zero		1


	//   ....[5]....
        /*00c8*/ 	.word	0x000002b0
        /*00cc*/ 	.word	0x000000ff
        /*00d0*/ 	.word	0x00000030
        /*00d4*/ 	.short	0x0100
        /*00d6*/ 	.byte	0x08
	.zero		1


	//   ....[6]....
        /*00d8*/ 	.word	0x000002c0
        /*00dc*/ 	.word	0x000000ff
        /*00e0*/ 	.word	0x00000018
        /*00e4*/ 	.short	0x0100
        /*00e6*/ 	.byte	0x08
	.zero		1


	//   ....[7]....
        /*00e8*/ 	.word	0x000002d0
        /*00ec*/ 	.word	0x000000ff
        /*00f0*/ 	.word	0x00000038
        /*00f4*/ 	.short	0x0100
        /*00f6*/ 	.byte	0x08
	.zero		1


	//   ....[8]....
        /*00f8*/ 	.word	0x00000720
        /*00fc*/ 	.word	0x000000ff
        /*0100*/ 	.word	0x00000050
        /*0104*/ 	.short	0x0100
        /*0106*/ 	.byte	0x06
	.zero		1


	//   ....[9]....
        /*0108*/ 	.word	0x00000770
        /*010c*/ 	.word	0x000000ff
        /*0110*/ 	.word	0x00000058
        /*0114*/ 	.short	0x0100
        /*0116*/ 	.byte	0x06
	.zero		1


	//   ....[10]....
        /*0118*/ 	.word	0x00001870
        /*011c*/ 	.word	0x000000ff
        /*0120*/ 	.word	0x00000000
        /*0124*/ 	.short	0x010a
        /*0126*/ 	.byte	0x08
	.zero		1


	//   ....[11]....
        /*0128*/ 	.word	0x000018b0
        /*012c*/ 	.word	0x000000ff
        /*0130*/ 	.word	0x00000000
        /*0134*/ 	.short	0x010a
        /*0136*/ 	.byte	0x08
	.zero		1


	//   ....[12]....
        /*0138*/ 	.word	0x00001b20
        /*013c*/ 	.word	0x00000059
        /*0140*/ 	.word	0x00000000
        /*0144*/ 	.short	0x0101
        /*0146*/ 	.byte	0x3f
	.zero		1


	//   ....[13]....
        /*0148*/ 	.word	0x000076b0
        /*014c*/ 	.word	0x00000018
        /*0150*/ 	.word	0x00000020
        /*0154*/ 	.short	0x010a
        /*0156*/ 	.byte	0x3f
	.zero		1


	//   ....[14]....
        /*0158*/ 	.word	0x00007b90
        /*015c*/ 	.word	0x00000005
        /*0160*/ 	.word	0x00000058
        /*0164*/ 	.short	0x0101
        /*0166*/ 	.byte	0x3f
	.zero		1


	//   ....[15]....
        /*0168*/ 	.word	0x00008290
        /*016c*/ 	.word	0x00000005
        /*0170*/ 	.word	0x00000000
        /*0174*/ 	.short	0x010a
        /*0176*/ 	.byte	0x3f
	.zero		1


	//   ....[16]....
        /*0178*/ 	.word	0x00008310
        /*017c*/ 	.word	0x00000007
        /*0180*/ 	.word	0x00000000
        /*0184*/ 	.short	0x010a
        /*0186*/ 	.byte	0x3f
	.zero		1


	//   ....[17]....
        /*0188*/ 	.word	0x000083a0
        /*018c*/ 	.word	0x00000006
        /*0190*/ 	.word	0x00000000
        /*0194*/ 	.short	0x010a
        /*0196*/ 	.byte	0x3f
	.zero		1


	//   ....[18]....
        /*0198*/ 	.word	0x00008430
        /*019c*/ 	.word	0x00000003
        /*01a0*/ 	.word	0x00000000
        /*01a4*/ 	.short	0x010a
        /*01a6*/ 	.byte	0x3f
	.zero		1


	//   ....[19]....
        /*01a8*/ 	.word	0x000084a0
        /*01ac*/ 	.word	0x00000059
        /*01b0*/ 	.word	0x00000000
        /*01b4*/ 	.short	0x010a
        /*01b6*/ 	.byte	0x3f
	.zero		1


	//   ....[20]....
        /*01b8*/ 	.word	0x00008570
        /*01bc*/ 	.word	0x00000018
        /*01c0*/ 	.word	0x00000020
        /*01c4*/ 	.short	0x010a
        /*01c6*/ 	.byte	0x3f
	.zero		1


	//   ....[21]....
        /*01c8*/ 	.word	0x00008640
        /*01cc*/ 	.word	0x00000005
        /*01d0*/ 	.word	0x00000000
        /*01d4*/ 	.short	0x010a
        /*01d6*/ 	.byte	0x3f
	.zero		1


	//   ....[22]....
        /*01d8*/ 	.word	0x00008690
        /*01dc*/ 	.word	0x00000007
        /*01e0*/ 	.word	0x00000000
        /*01e4*/ 	.short	0x010a
        /*01e6*/ 	.byte	0x3f
	.zero		1


	//   ....[23]....
        /*01e8*/ 	.word	0x000086e0
        /*01ec*/ 	.word	0x00000006
        /*01f0*/ 	.word	0x00000000
        /*01f4*/ 	.short	0x010a
        /*01f6*/ 	.byte	0x3f
	.zero		1


	//----- nvinfo : EIATTR_NUM_MBARRIERS
	.align		4
.L_28:
        /*01f8*/ 	.byte	0x03, 0x38
        /*01fa*/ 	.short	0x000a


	//----- nvinfo : EIATTR_EXIT_INSTR_OFFSETS
	.align		4
        /*01fc*/ 	.byte	0x04, 0x1c
        /*01fe*/ 	.short	(.L_30 - .L_29)


	//   ....[0]....
.L_29:
        /*0200*/ 	.word	0x00000990


	//   ....[1]....
        /*0204*/ 	.word	0x00001180


	//   ....[2]....
        /*0208*/ 	.word	0x00006de0


	//   ....[3]....
        /*020c*/ 	.word	0x00007320


	//   ....[4]....
        /*0210*/ 	.word	0x00008480


	//----- nvinfo : EIATTR_MAX_THREADS
	.align		4
.L_30:
        /*0214*/ 	.byte	0x04, 0x05
        /*0216*/ 	.short	(.L_32 - .L_31)
.L_31:
        /*0218*/ 	.word	0x00000180
        /*021c*/ 	.word	0x00000001
        /*0220*/ 	.word	0x00000001


	//----- nvinfo : EIATTR_CRS_STACK_SIZE
	.align		4
.L_32:
        /*0224*/ 	.byte	0x04, 0x1e
        /*0226*/ 	.short	(.L_34 - .L_33)
.L_33:
        /*0228*/ 	.word	0x00000000


	//----- nvinfo : EIATTR_CBANK_PARAM_SIZE
	.align		4
.L_34:
        /*022c*/ 	.byte	0x03, 0x19
        /*022e*/ 	.short	0x0570


	//----- nvinfo : EIATTR_PARAM_CBANK
	.align		4
        /*0230*/ 	.byte	0x04, 0x0a
        /*0232*/ 	.short	(.L_36 - .L_35)
	.align		4
.L_35:
        /*0234*/ 	.word	index@(.nv.constant0._ZN7cutlass13device_kernelINS_4gemm6kernel13GemmUniversalIN4cute5tupleIJiiiiEEENS1_10collective13CollectiveMmaINS1_40MainloopSm90TmaGmmaWarpSpecializedSparseILi4ENS5_IJNS4_1CILi1EEENSA_ILi2EEESB_EEENS1_35KernelTmaWarpSpecializedCooperativeEEENS5_IJNSA_ILi128EEESG_SG_EEENS_10bfloat16_tENS5_IJNS4_6LayoutINS5_IJiNS5_IJSC_iEEEiEEENS5_IJlNS5_IJSB_SC_EEElEEEEENSJ_INS5_IJNS5_IJNS5_IJNSA_ILi8EEESC_NSA_ILi4EEEEEEiEEENS5_IJNS5_IJNSA_ILi16EEESC_SQ_EEEiEEEiEEENS5_IJNS5_IJNS5_IJSG_ST_NSA_ILi2048EEEEEENSA_ILi8192EEEEEENS5_IJNS5_IJSB_NSA_ILi1024EEENSA_ILi32EEEEEElEEElEEEEEEEESI_NS5_IJlSB_lEEENS4_8TiledMMAINS4_8MMA_AtomIJNS4_4SM904GMMA6SPARSE29GMMA_64x128x32_F32BF16BF16_SSILNS1C_5MajorE0ELS1F_0ELNS1C_7ScaleInE1ELS1G_1ELNS1C_9SparseSelE0EEEEEENSJ_INS5_IJSC_SB_SB_EEENS5_IJSB_NSA_ILi0EEES1L_EEEEENS5_IJNS4_10UnderscoreES1O_S1O_EEEEENS4_23SM90_TMA_LOAD_MULTICASTENS4_14ComposedLayoutINS4_7SwizzleILi3ELi4ELi3EEENS4_25smem_sparse_ptr_flag_bitsILi2ELi16EEENSJ_INS5_IJNS5_IJSB_SP_EEENS5_IJSC_NSA_ILi64EEEEEEEEENS5_IJNS5_IJS1L_SG_EEESM_EEEEEEEvNS4_8identityENS4_13SM90_TMA_LOADENS1S_IS1U_NS4_18smem_ptr_flag_bitsILi16EEENSJ_INS5_IJSP_S1Y_EEENS5_IJS1Y_SB_EEEEEEEvS25_EENS_8epilogue10collective6detail29Sm90TmaWarpSpecializedAdapterINS2F_15DefaultEpilogueIfNS5_IJSB_llEEES2J_NS2E_6thread17LinearCombinationIfLi1EffLNS2K_9ScaleType4KindE0ELNS_15FloatRoundStyleE2EfEENS1_15EpilogueDefaultEEEEEvvEEEEvNT_6ParamsE)
        /*0238*/ 	.short	0x0210
        /*023a*/ 	.short	0x0570


	//----- nvinfo : EIATTR_SW_WAR
	.align		4
.L_36:
        /*023c*/ 	.byte	0x04, 0x36
        /*023e*/ 	.short	(.L_38 - .L_37)
.L_37:
        /*0240*/ 	.word	0x00000008
.L_38:


//--------------------- .nv.callgraph             --------------------------
	.section	.nv.callgraph,"",@"SHT_CUDA_CALLGRAPH"
	.align	4
	.sectionentsize	8
	.align		4
        /*0000*/ 	.word	0x00000000
	.align		4
        /*0004*/ 	.word	0xffffffff
	.align		4
        /*0008*/ 	.word	0x00000000
	.align		4
        /*000c*/ 	.word	0xfffffffe
	.align		4
        /*0010*/ 	.word	0x00000000
	.align		4
        /*0014*/ 	.word	0xfffffffd
	.align		4
        /*0018*/ 	.word	0x00000000
	.align		4
        /*001c*/ 	.word	0xfffffffc


//--------------------- .nv.constant4             --------------------------
	.section	.nv.constant4,"a",@progbits
	.align	8
	.align		8
.nv.constant4:
        /*0000*/ 	.dword	_ZN39_INTERNAL_83a72a43_4_k_cu_c60c20fa_32664cuda3std3__45__cpo5beginE
	.align		8
        /*0008*/ 	.dword	_ZN39_INTERNAL_83a72a43_4_k_cu_c60c20fa_32664cuda3std3__45__cpo3endE
	.align		8
        /*0010*/ 	.dword	_ZN39_INTERNAL_83a72a43_4_k_cu_c60c20fa_32664cuda3std3__45__cpo6cbeginE
	.align		8
        /*0018*/ 	.dword	_ZN39_INTERNAL_83a72a43_4_k_cu_c60c20fa_32664cuda3std3__45__cpo4cendE
	.align		8
        /*0020*/ 	.dword	_ZN39_INTERNAL_83a72a43_4_k_cu_c60c20fa_32664cuda3std3__441_GLOBAL__N__83a72a43_4_k_cu_c60c20fa_32666ignoreE
	.align		8
        /*0028*/ 	.dword	_ZN39_INTERNAL_83a72a43_4_k_cu_c60c20fa_32664cuda3std3__419piecewise_constructE
	.align		8
        /*0030*/ 	.dword	_ZN39_INTERNAL_83a72a43_4_k_cu_c60c20fa_32664cuda3std3__48in_placeE
	.align		8
        /*0038*/ 	.dword	_ZN39_INTERNAL_83a72a43_4_k_cu_c60c20fa_32664cuda3std6ranges3__45__cpo4swapE
	.align		8
        /*0040*/ 	.dword	_ZN39_INTERNAL_83a72a43_4_k_cu_c60c20fa_32664cuda3std6ranges3__45__cpo9iter_moveE
	.align		8
        /*0048*/ 	.dword	_ZN39_INTERNAL_83a72a43_4_k_cu_c60c20fa_32664cute7productE
	.align		8
        /*0050*/ 	.dword	_ZN39_INTERNAL_83a72a43_4_k_cu_c60c20fa_32664cute1_E


//--------------------- .text._ZN7cutlass13device_kernelINS_4gemm6kernel13GemmUniversalIN4cute5tupleIJiiiiEEENS1_10collective13CollectiveMmaINS1_40MainloopSm90TmaGmmaWarpSpecializedSparseILi4ENS5_IJNS4_1CILi1EEENSA_ILi2EEESB_EEENS1_35KernelTmaWarpSpecializedCooperativeEEENS5_IJNSA_ILi128EEESG_SG_EEENS_10bfloat16_tENS5_IJNS4_6LayoutINS5_IJiNS5_IJSC_iEEEiEEENS5_IJlNS5_IJSB_SC_EEElEEEEENSJ_INS5_IJNS5_IJNS5_IJNSA_ILi8EEESC_NSA_ILi4EEEEEEiEEENS5_IJNS5_IJNSA_ILi16EEESC_SQ_EEEiEEEiEEENS5_IJNS5_IJNS5_IJSG_ST_NSA_ILi2048EEEEEENSA_ILi8192EEEEEENS5_IJNS5_IJSB_NSA_ILi1024EEENSA_ILi32EEEEEElEEElEEEEEEEESI_NS5_IJlSB_lEEENS4_8TiledMMAINS4_8MMA_AtomIJNS4_4SM904GMMA6SPARSE29GMMA_64x128x32_F32BF16BF16_SSILNS1C_5MajorE0ELS1F_0ELNS1C_7ScaleInE1ELS1G_1ELNS1C_9SparseSelE0EEEEEENSJ_INS5_IJSC_SB_SB_EEENS5_IJSB_NSA_ILi0EEES1L_EEEEENS5_IJNS4_10UnderscoreES1O_S1O_EEEEENS4_23SM90_TMA_LOAD_MULTICASTENS4_14ComposedLayoutINS4_7SwizzleILi3ELi4ELi3EEENS4_25smem_sparse_ptr_flag_bitsILi2ELi16EEENSJ_INS5_IJNS5_IJSB_SP_EEENS5_IJSC_NSA_ILi64EEEEEEEEENS5_IJNS5_IJS1L_SG_EEESM_EEEEEEEvNS4_8identityENS4_13SM90_TMA_LOADENS1S_IS1U_NS4_18smem_ptr_flag_bitsILi16EEENSJ_INS5_IJSP_S1Y_EEENS5_IJS1Y_SB_EEEEEEEvS25_EENS_8epilogue10collective6detail29Sm90TmaWarpSpecializedAdapterINS2F_15DefaultEpilogueIfNS5_IJSB_llEEES2J_NS2E_6thread17LinearCombinationIfLi1EffLNS2K_9ScaleType4KindE0ELNS_15FloatRoundStyleE2EfEENS1_15EpilogueDefaultEEEEEvvEEEEvNT_6ParamsE --------------------------
	.section	.text._ZN7cutlass13device_kernelINS_4gemm6kernel13GemmUniversalIN4cute5tupleIJiiiiEEENS1_10collective13CollectiveMmaINS1_40MainloopSm90TmaGmmaWarpSpecializedSparseILi4ENS5_IJNS4_1CILi1EEENSA_ILi2EEESB_EEENS1_35KernelTmaWarpSpecializedCooperativeEEENS5_IJNSA_ILi128EEESG_SG_EEENS_10bfloat16_tENS5_IJNS4_6LayoutINS5_IJiNS5_IJSC_iEEEiEEENS5_IJlNS5_IJSB_SC_EEElEEEEENSJ_INS5_IJNS5_IJNS5_IJNSA_ILi8EEESC_NSA_ILi4EEEEEEiEEENS5_IJNS5_IJNSA_ILi16EEESC_SQ_EEEiEEEiEEENS5_IJNS5_IJNS5_IJSG_ST_NSA_ILi2048EEEEEENSA_ILi8192EEEEEENS5_IJNS5_IJSB_NSA_ILi1024EEENSA_ILi32EEEEEElEEElEEEEEEEESI_NS5_IJlSB_lEEENS4_8TiledMMAINS4_8MMA_AtomIJNS4_4SM904GMMA6SPARSE29GMMA_64x128x32_F32BF16BF16_SSILNS1C_5MajorE0ELS1F_0ELNS1C_7ScaleInE1ELS1G_1ELNS1C_9SparseSelE0EEEEEENSJ_INS5_IJSC_SB_SB_EEENS5_IJSB_NSA_ILi0EEES1L_EEEEENS5_IJNS4_10UnderscoreES1O_S1O_EEEEENS4_23SM90_TMA_LOAD_MULTICASTENS4_14ComposedLayoutINS4_7SwizzleILi3ELi4ELi3EEENS4_25smem_sparse_ptr_flag_bitsILi2ELi16EEENSJ_INS5_IJNS5_IJSB_SP_EEENS5_IJSC_NSA_ILi64EEEEEEEEENS5_IJNS5_IJS1L_SG_EEESM_EEEEEEEvNS4_8identityENS4_13SM90_TMA_LOADENS1S_IS1U_NS4_18smem_ptr_flag_bitsILi16EEENSJ_INS5_IJSP_S1Y_EEENS5_IJS1Y_SB_EEEEEEEvS25_EENS_8epilogue10collective6detail29Sm90TmaWarpSpecializedAdapterINS2F_15DefaultEpilogueIfNS5_IJSB_llEEES2J_NS2E_6thread17LinearCombinationIfLi1EffLNS2K_9ScaleType4KindE0ELNS_15FloatRoundStyleE2EfEENS1_15EpilogueDefaultEEEEEvvEEEEvNT_6ParamsE,"ax",@progbits
	.align	128
.text._ZN7cutlass13device_kernelINS_4gemm6kernel13GemmUniversalIN4cute5tupleIJiiiiEEENS1_10collective13CollectiveMmaINS1_40MainloopSm90TmaGmmaWarpSpecializedSparseILi4ENS5_IJNS4_1CILi1EEENSA_ILi2EEESB_EEENS1_35KernelTmaWarpSpecializedCooperativeEEENS5_IJNSA_ILi128EEESG_SG_EEENS_10bfloat16_tENS5_IJNS4_6LayoutINS5_IJiNS5_IJSC_iEEEiEEENS5_IJlNS5_IJSB_SC_EEElEEEEENSJ_INS5_IJNS5_IJNS5_IJNSA_ILi8EEESC_NSA_ILi4EEEEEEiEEENS5_IJNS5_IJNSA_ILi16EEESC_SQ_EEEiEEEiEEENS5_IJNS5_IJNS5_IJSG_ST_NSA_ILi2048EEEEEENSA_ILi8192EEEEEENS5_IJNS5_IJSB_NSA_ILi1024EEENSA_ILi32EEEEEElEEElEEEEEEEESI_NS5_IJlSB_lEEENS4_8TiledMMAINS4_8MMA_AtomIJNS4_4SM904GMMA6SPARSE29GMMA_64x128x32_F32BF16BF16_SSILNS1C_5MajorE0ELS1F_0ELNS1C_7ScaleInE1ELS1G_1ELNS1C_9SparseSelE0EEEEEENSJ_INS5_IJSC_SB_SB_EEENS5_IJSB_NSA_ILi0EEES1L_EEEEENS5_IJNS4_10UnderscoreES1O_S1O_EEEEENS4_23SM90_TMA_LOAD_MULTICASTENS4_14ComposedLayoutINS4_7SwizzleILi3ELi4ELi3EEENS4_25smem_sparse_ptr_flag_bitsILi2ELi16EEENSJ_INS5_IJNS5_IJSB_SP_EEENS5_IJSC_NSA_ILi64EEEEEEEEENS5_IJNS5_IJS1L_SG_EEESM_EEEEEEEvNS4_8identityENS4_13SM90_TMA_LOADENS1S_IS1U_NS4_18smem_ptr_flag_bitsILi16EEENSJ_INS5_IJSP_S1Y_EEENS5_IJS1Y_SB_EEEEEEEvS25_EENS_8epilogue10collective6detail29Sm90TmaWarpSpecializedAdapterINS2F_15DefaultEpilogueIfNS5_IJSB_llEEES2J_NS2E_6thread17LinearCombinationIfLi1EffLNS2K_9ScaleType4KindE0ELNS_15FloatRoundStyleE2EfEENS1_15EpilogueDefaultEEEEEvvEEEEvNT_6ParamsE:
        .type           _ZN7cutlass13device_kernelINS_4gemm6kernel13GemmUniversalIN4cute5tupleIJiiiiEEENS1_10collective13CollectiveMmaINS1_40MainloopSm90TmaGmmaWarpSpecializedSparseILi4ENS5_IJNS4_1CILi1EEENSA_ILi2EEESB_EEENS1_35KernelTmaWarpSpecializedCooperativeEEENS5_IJNSA_ILi128EEESG_SG_EEENS_10bfloat16_tENS5_IJNS4_6LayoutINS5_IJiNS5_IJSC_iEEEiEEENS5_IJlNS5_IJSB_SC_EEElEEEEENSJ_INS5_IJNS5_IJNS5_IJNSA_ILi8EEESC_NSA_ILi4EEEEEEiEEENS5_IJNS5_IJNSA_ILi16EEESC_SQ_EEEiEEEiEEENS5_IJNS5_IJNS5_IJSG_ST_NSA_ILi2048EEEEEENSA_ILi8192EEEEEENS5_IJNS5_IJSB_NSA_ILi1024EEENSA_ILi32EEEEEElEEElEEEEEEEESI_NS5_IJlSB_lEEENS4_8TiledMMAINS4_8MMA_AtomIJNS4_4SM904GMMA6SPARSE29GMMA_64x128x32_F32BF16BF16_SSILNS1C_5MajorE0ELS1F_0ELNS1C_7ScaleInE1ELS1G_1ELNS1C_9SparseSelE0EEEEEENSJ_INS5_IJSC_SB_SB_EEENS5_IJSB_NSA_ILi0EEES1L_EEEEENS5_IJNS4_10UnderscoreES1O_S1O_EEEEENS4_23SM90_TMA_LOAD_MULTICASTENS4_14ComposedLayoutINS4_7SwizzleILi3ELi4ELi3EEENS4_25smem_sparse_ptr_flag_bitsILi2ELi16EEENSJ_INS5_IJNS5_IJSB_SP_EEENS5_IJSC_NSA_ILi64EEEEEEEEENS5_IJNS5_IJS1L_SG_EEESM_EEEEEEEvNS4_8identityENS4_13SM90_TMA_LOADENS1S_IS1U_NS4_18smem_ptr_flag_bitsILi16EEENSJ_INS5_IJSP_S1Y_EEENS5_IJS1Y_SB_EEEEEEEvS25_EENS_8epilogue10collective6detail29Sm90TmaWarpSpecializedAdapterINS2F_15DefaultEpilogueIfNS5_IJSB_llEEES2J_NS2E_6thread17LinearCombinationIfLi1EffLNS2K_9ScaleType4KindE0ELNS_15FloatRoundStyleE2EfEENS1_15EpilogueDefaultEEEEEvvEEEEvNT_6ParamsE,@function
        .size           _ZN7cutlass13device_kernelINS_4gemm6kernel13GemmUniversalIN4cute5tupleIJiiiiEEENS1_10collective13CollectiveMmaINS1_40MainloopSm90TmaGmmaWarpSpecializedSparseILi4ENS5_IJNS4_1CILi1EEENSA_ILi2EEESB_EEENS1_35KernelTmaWarpSpecializedCooperativeEEENS5_IJNSA_ILi128EEESG_SG_EEENS_10bfloat16_tENS5_IJNS4_6LayoutINS5_IJiNS5_IJSC_iEEEiEEENS5_IJlNS5_IJSB_SC_EEElEEEEENSJ_INS5_IJNS5_IJNS5_IJNSA_ILi8EEESC_NSA_ILi4EEEEEEiEEENS5_IJNS5_IJNSA_ILi16EEESC_SQ_EEEiEEEiEEENS5_IJNS5_IJNS5_IJSG_ST_NSA_ILi2048EEEEEENSA_ILi8192EEEEEENS5_IJNS5_IJSB_NSA_ILi1024EEENSA_ILi32EEEEEElEEElEEEEEEEESI_NS5_IJlSB_lEEENS4_8TiledMMAINS4_8MMA_AtomIJNS4_4SM904GMMA6SPARSE29GMMA_64x128x32_F32BF16BF16_SSILNS1C_5MajorE0ELS1F_0ELNS1C_7ScaleInE1ELS1G_1ELNS1C_9SparseSelE0EEEEEENSJ_INS5_IJSC_SB_SB_EEENS5_IJSB_NSA_ILi0EEES1L_EEEEENS5_IJNS4_10UnderscoreES1O_S1O_EEEEENS4_23SM90_TMA_LOAD_MULTICASTENS4_14ComposedLayoutINS4_7SwizzleILi3ELi4ELi3EEENS4_25smem_sparse_ptr_flag_bitsILi2ELi16EEENSJ_INS5_IJNS5_IJSB_SP_EEENS5_IJSC_NSA_ILi64EEEEEEEEENS5_IJNS5_IJS1L_SG_EEESM_EEEEEEEvNS4_8identityENS4_13SM90_TMA_LOADENS1S_IS1U_NS4_18smem_ptr_flag_bitsILi16EEENSJ_INS5_IJSP_S1Y_EEENS5_IJS1Y_SB_EEEEEEEvS25_EENS_8epilogue10collective6detail29Sm90TmaWarpSpecializedAdapterINS2F_15DefaultEpilogueIfNS5_IJSB_llEEES2J_NS2E_6thread17LinearCombinationIfLi1EffLNS2K_9ScaleType4KindE0ELNS_15FloatRoundStyleE2EfEENS1_15EpilogueDefaultEEEEEvvEEEEvNT_6ParamsE,(.L_x_192 - _ZN7cutlass13device_kernelINS_4gemm6kernel13GemmUniversalIN4cute5tupleIJiiiiEEENS1_10collective13CollectiveMmaINS1_40MainloopSm90TmaGmmaWarpSpecializedSparseILi4ENS5_IJNS4_1CILi1EEENSA_ILi2EEESB_EEENS1_35KernelTmaWarpSpecializedCooperativeEEENS5_IJNSA_ILi128EEESG_SG_EEENS_10bfloat16_tENS5_IJNS4_6LayoutINS5_IJiNS5_IJSC_iEEEiEEENS5_IJlNS5_IJSB_SC_EEElEEEEENSJ_INS5_IJNS5_IJNS5_IJNSA_ILi8EEESC_NSA_ILi4EEEEEEiEEENS5_IJNS5_IJNSA_ILi16EEESC_SQ_EEEiEEEiEEENS5_IJNS5_IJNS5_IJSG_ST_NSA_ILi2048EEEEEENSA_ILi8192EEEEEENS5_IJNS5_IJSB_NSA_ILi1024EEENSA_ILi32EEEEEElEEElEEEEEEEESI_NS5_IJlSB_lEEENS4_8TiledMMAINS4_8MMA_AtomIJNS4_4SM904GMMA6SPARSE29GMMA_64x128x32_F32BF16BF16_SSILNS1C_5MajorE0ELS1F_0ELNS1C_7ScaleInE1ELS1G_1ELNS1C_9SparseSelE0EEEEEENSJ_INS5_IJSC_SB_SB_EEENS5_IJSB_NSA_ILi0EEES1L_EEEEENS5_IJNS4_10UnderscoreES1O_S1O_EEEEENS4_23SM90_TMA_LOAD_MULTICASTENS4_14ComposedLayoutINS4_7SwizzleILi3ELi4ELi3EEENS4_25smem_sparse_ptr_flag_bitsILi2ELi16EEENSJ_INS5_IJNS5_IJSB_SP_EEENS5_IJSC_NSA_ILi64EEEEEEEEENS5_IJNS5_IJS1L_SG_EEESM_EEEEEEEvNS4_8identityENS4_13SM90_TMA_LOADENS1S_IS1U_NS4_18smem_ptr_flag_bitsILi16EEENSJ_INS5_IJSP_S1Y_EEENS5_IJS1Y_SB_EEEEEEEvS25_EENS_8epilogue10collective6detail29Sm90TmaWarpSpecializedAdapterINS2F_15DefaultEpilogueIfNS5_IJSB_llEEES2J_NS2E_6thread17LinearCombinationIfLi1EffLNS2K_9ScaleType4KindE0ELNS_15FloatRoundStyleE2EfEENS1_15EpilogueDefaultEEEEEvvEEEEvNT_6ParamsE)
        .other          _ZN7cutlass13device_kernelINS_4gemm6kernel13GemmUniversalIN4cute5tupleIJiiiiEEENS1_10collective13CollectiveMmaINS1_40MainloopSm90TmaGmmaWarpSpecializedSparseILi4ENS5_IJNS4_1CILi1EEENSA_ILi2EEESB_EEENS1_35KernelTmaWarpSpecializedCooperativeEEENS5_IJNSA_ILi128EEESG_SG_EEENS_10bfloat16_tENS5_IJNS4_6LayoutINS5_IJiNS5_IJSC_iEEEiEEENS5_IJlNS5_IJSB_SC_EEElEEEEENSJ_INS5_IJNS5_IJNS5_IJNSA_ILi8EEESC_NSA_ILi4EEEEEEiEEENS5_IJNS5_IJNSA_ILi16EEESC_SQ_EEEiEEEiEEENS5_IJNS5_IJNS5_IJSG_ST_NSA_ILi2048EEEEEENSA_ILi8192EEEEEENS5_IJNS5_IJSB_NSA_ILi1024EEENSA_ILi32EEEEEElEEElEEEEEEEESI_NS5_IJlSB_lEEENS4_8TiledMMAINS4_8MMA_AtomIJNS4_4SM904GMMA6SPARSE29GMMA_64x128x32_F32BF16BF16_SSILNS1C_5MajorE0ELS1F_0ELNS1C_7ScaleInE1ELS1G_1ELNS1C_9SparseSelE0EEEEEENSJ_INS5_IJSC_SB_SB_EEENS5_IJSB_NSA_ILi0EEES1L_EEEEENS5_IJNS4_10UnderscoreES1O_S1O_EEEEENS4_23SM90_TMA_LOAD_MULTICASTENS4_14ComposedLayoutINS4_7SwizzleILi3ELi4ELi3EEENS4_25smem_sparse_ptr_flag_bitsILi2ELi16EEENSJ_INS5_IJNS5_IJSB_SP_EEENS5_IJSC_NSA_ILi64EEEEEEEEENS5_IJNS5_IJS1L_SG_EEESM_EEEEEEEvNS4_8identityENS4_13SM90_TMA_LOADENS1S_IS1U_NS4_18smem_ptr_flag_bitsILi16EEENSJ_INS5_IJSP_S1Y_EEENS5_IJS1Y_SB_EEEEEEEvS25_EENS_8epilogue10collective6detail29Sm90TmaWarpSpecializedAdapterINS2F_15DefaultEpilogueIfNS5_IJSB_llEEES2J_NS2E_6thread17LinearCombinationIfLi1EffLNS2K_9ScaleType4KindE0ELNS_15FloatRoundStyleE2EfEENS1_15EpilogueDefaultEEEEEvvEEEEvNT_6ParamsE,@"STO_CUDA_ENTRY STV_DEFAULT"
_ZN7cutlass13device_kernelINS_4gemm6kernel13GemmUniversalIN4cute5tupleIJiiiiEEENS1_10collective13CollectiveMmaINS1_40MainloopSm90TmaGmmaWarpSpecializedSparseILi4ENS5_IJNS4_1CILi1EEENSA_ILi2EEESB_EEENS1_35KernelTmaWarpSpecializedCooperativeEEENS5_IJNSA_ILi128EEESG_SG_EEENS_10bfloat16_tENS5_IJNS4_6LayoutINS5_IJiNS5_IJSC_iEEEiEEENS5_IJlNS5_IJSB_SC_EEElEEEEENSJ_INS5_IJNS5_IJNS5_IJNSA_ILi8EEESC_NSA_ILi4EEEEEEiEEENS5_IJNS5_IJNSA_ILi16EEESC_SQ_EEEiEEEiEEENS5_IJNS5_IJNS5_IJSG_ST_NSA_ILi2048EEEEEENSA_ILi8192EEEEEENS5_IJNS5_IJSB_NSA_ILi1024EEENSA_ILi32EEEEEElEEElEEEEEEEESI_NS5_IJlSB_lEEENS4_8TiledMMAINS4_8MMA_AtomIJNS4_4SM904GMMA6SPARSE29GMMA_64x128x32_F32BF16BF16_SSILNS1C_5MajorE0ELS1F_0ELNS1C_7ScaleInE1ELS1G_1ELNS1C_9SparseSelE0EEEEEENSJ_INS5_IJSC_SB_SB_EEENS5_IJSB_NSA_ILi0EEES1L_EEEEENS5_IJNS4_10UnderscoreES1O_S1O_EEEEENS4_23SM90_TMA_LOAD_MULTICASTENS4_14ComposedLayoutINS4_7SwizzleILi3ELi4ELi3EEENS4_25smem_sparse_ptr_flag_bitsILi2ELi16EEENSJ_INS5_IJNS5_IJSB_SP_EEENS5_IJSC_NSA_ILi64EEEEEEEEENS5_IJNS5_IJS1L_SG_EEESM_EEEEEEEvNS4_8identityENS4_13SM90_TMA_LOADENS1S_IS1U_NS4_18smem_ptr_flag_bitsILi16EEENSJ_INS5_IJSP_S1Y_EEENS5_IJS1Y_SB_EEEEEEEvS25_EENS_8epilogue10collective6detail29Sm90TmaWarpSpecializedAdapterINS2F_15DefaultEpilogueIfNS5_IJSB_llEEES2J_NS2E_6thread17LinearCombinationIfLi1EffLNS2K_9ScaleType4KindE0ELNS_15FloatRoundStyleE2EfEENS1_15EpilogueDefaultEEEEEvvEEEEvNT_6ParamsE:
[----:B------:R-:W-:Y:S01]  /*0000*/  LDC R1, c[0x0][0x28] ;  /* 0x00000a00ff017b82 */ /* 0x000fe20000000800 */
[----:B------:R-:W0:Y:S01]  /*0010*/  S2R R19, SR_TID.X ;  /* 0x0000000000137919 */ /* 0x000e220000002100 */
[----:B------:R-:W-:Y:S01]  /*0020*/  ELECT P0, URZ, PT ;  /* 0x00000000003f782f */ /* 0x000fe20003800000 */
[----:B------:R-:W-:Y:S01]  /*0030*/  BSSY B0, `(.L_x_0) ;  /* 0x0000012000007945 */ /* 0x000fe20003800000 */
[--C-:B0-----:R-:W-:Y:S02]  /*0040*/  SHF.R.U32.HI R0, RZ, 0x5, R19.reuse ;  /* 0x00000005ff007819 */ /* 0x101fe40000011613 */
[----:B------:R-:W-:-:S03]  /*0050*/  SHF.R.U32.HI R10, RZ, 0x7, R19 ;  /* 0x00000007ff0a7819 */ /* 0x000fc60000011613 */
[----:B------:R-:W0:Y:S04]  /*0060*/  SHFL.IDX PT, R5, R0, RZ, 0x1f ;  /* 0x00001fff00057589 */ /* 0x000e2800000e0000 */
[----:B------:R1:W2:Y:S01]  /*0070*/  SHFL.IDX PT, R2, R10, RZ, 0x1f ;  /* 0x00001fff0a027589 */ /* 0x0002a200000e0000 */
[----:B0-----:R-:W-:-:S13]  /*0080*/  ISETP.NE.OR P0, PT, R5, RZ, !P0 ;  /* 0x000000ff0500720c */ /* 0x001fda0004705670 */
[----:B-12---:R-:W-:Y:S05]  /*0090*/  @P0 BRA `(.L_x_1) ;  /* 0x00000000002c0947 */ /* 0x006fea0003800000 */
[----:B------:R-:W-:Y:S02]  /*00a0*/  ULDC.64 UR4, c[0x0][0x198] ;  /* 0x0000660000047ab9 */ /* 0x000fe40000000a00 */
[----:B------:R-:W-:Y:S02]  /*00b0*/  UIADD3 UR6, UP0, UR4, 0xf0, URZ ;  /* 0x000000f004067890 */ /* 0x000fe4000ff1e03f */
[----:B------:R-:W-:Y:S02]  /*00c0*/  UIADD3 UR8, UP1, UR4, 0x1f0, URZ ;  /* 0x000001f004087890 */ /* 0x000fe4000ff3e03f */
[----:B------:R-:W-:Y:S02]  /*00d0*/  UIADD3 UR4, UP2, UR4, 0x2f0, URZ ;  /* 0x000002f004047890 */ /* 0x000fe4000ff5e03f */
[----:B------:R-:W-:Y:S02]  /*00e0*/  UIADD3.X UR7, URZ, UR5, URZ, UP0, !UPT ;  /* 0x000000053f077290 */ /* 0x000fe400087fe43f */
[----:B------:R-:W-:-:S02]  /*00f0*/  UIADD3.X UR9, URZ, UR5, URZ, UP1, !UPT ;  /* 0x000000053f097290 */ /* 0x000fc40008ffe43f */
[----:B------:R-:W-:-:S05]  /*0100*/  UIADD3.X UR5, URZ, UR5, URZ, UP2, !UPT ;  /* 0x000000053f057290 */ /* 0x000fca00097fe43f */
[----:B------:R0:W-:Y:S02]  /*0110*/  UTMACCTL.PF [UR6] ;  /* 0x00000000060079b9 */ /* 0x0001e40008040000 */
[----:B------:R0:W-:Y:S02]  /*0120*/  UTMACCTL.PF [UR8] ;  /* 0x00000000080079b9 */ /* 0x0001e40008040000 */
[----:B------:R0:W-:Y:S02]  /*0130*/  UTMACCTL.PF [UR4] ;  /* 0x00000000040079b9 */ /* 0x0001e40008040000 */
[----:B0-----:R-:W-:Y:S01]  /*0140*/  NOP ;  /* 0x0000000000007918 */ /* 0x001fe20000000000 */
.L_x_1:
[----:B------:R-:W-:Y:S05]  /*0150*/  BSYNC B0 ;  /* 0x0000000000007941 */ /* 0x000fea0003800000 */
.L_x_0:
[----:B------:R-:W0:Y:S02]  /*0160*/  SHFL.IDX PT, R3, R0, RZ, 0x1f ;  /* 0x00001fff00037589 */ /* 0x000e2400000e0000 */
[----:B0-----:R-:W-:-:S13]  /*0170*/  ISETP.NE.AND P0, PT, R3, RZ, PT ;  /* 0x000000ff0300720c */ /* 0x001fda0003f05270 */
[----:B------:R-:W-:Y:S05]  /*0180*/  @P0 BRA `(.L_x_2) ;  /* 0x0000000000580947 */ /* 0x000fea0003800000 */
[----:B------:R-:W0:Y:S01]  /*0190*/  S2UR UR8, SR_CgaCtaId ;  /* 0x00000000000879c3 */ /* 0x000e220000008800 */
[----:B------:R-:W-:Y:S01]  /*01a0*/  UMOV UR4, 0x400 ;  /* 0x0000040000047882 */ /* 0x000fe20000000000 */
[----:B------:R-:W-:Y:S01]  /*01b0*/  UMOV UR5, 0x1 ;  /* 0x0000000100057882 */ /* 0x000fe20000000000 */
[----:B------:R-:W-:Y:S01]  /*01c0*/  UMOV UR6, 0x4 ;  /* 0x0000000400067882 */ /* 0x000fe20000000000 */
[----:B------:R-:W-:Y:S01]  /*01d0*/  ELECT P0, URZ, PT ;  /* 0x00000000003f782f */ /* 0x000fe20003800000 */
[----:B------:R-:W-:-:S04]  /*01e0*/  UIADD3 UR6, -UR6, 0x100000, URZ ;  /* 0x0010000006067890 */ /* 0x000fc8000fffe13f */
[----:B------:R-:W-:Y:S02]  /*01f0*/  USHF.L.U32 UR7, UR6, 0xb, URZ ;  /* 0x0000000b06077899 */ /* 0x000fe4000800063f */
[----:B------:R-:W-:Y:S02]  /*0200*/  USHF.L.U32 UR6, UR6, 0x1, URZ ;  /* 0x0000000106067899 */ /* 0x000fe4000800063f */
[----:B0-----:R-:W-:Y:S02]  /*0210*/  ULEA UR8, UR8, UR4, 0x18 ;  /* 0x0000000408087291 */ /* 0x001fe4000f8ec03f */
[----:B------:R-:W-:-:S04]  /*0220*/  UIADD3 UR4, -UR5, 0x100000, URZ ;  /* 0x0010000005047890 */ /* 0x000fc8000fffe13f */
[----:B------:R-:W-:Y:S02]  /*0230*/  USHF.L.U32 UR5, UR4, 0xb, URZ ;  /* 0x0000000b04057899 */ /* 0x000fe4000800063f */
[----:B------:R-:W-:Y:S01]  /*0240*/  USHF.L.U32 UR4, UR4, 0x1, URZ ;  /* 0x0000000104047899 */ /* 0x000fe2000800063f */
[----:B------:R-:W0:Y:S11]  /*0250*/  FENCE.VIEW.ASYNC.S ;  /* 0x00000000000073c6 */ /* 0x000e360000000000 */
[----:B0-----:R0:W1:Y:S01]  /*0260*/  SYNCS.EXCH.64 URZ, [UR8], UR4 ;  /* 0x00000004083f75b2 */ /* 0x0010620008000100 */
[----:B------:R0:W2:Y:S01]  /*0270*/  SYNCS.EXCH.64 URZ, [UR8+0x20], UR6 ;  /* 0x00002006083f75b2 */ /* 0x0000a20008000100 */
[----:B------:R0:W3:Y:S01]  /*0280*/  SYNCS.EXCH.64 URZ, [UR8+0x8], UR4 ;  /* 0x00000804083f75b2 */ /* 0x0000e20008000100 */
[----:B------:R0:W4:Y:S01]  /*0290*/  SYNCS.EXCH.64 URZ, [UR8+0x28], UR6 ;  /* 0x00002806083f75b2 */ /* 0x0001220008000100 */
[----:B------:R0:W0:Y:S01]  /*02a0*/  SYNCS.EXCH.64 URZ, [UR8+0x10], UR4 ;  /* 0x00001004083f75b2 */ /* 0x0000220008000100 */
[----:B------:R0:W0:Y:S01]  /*02b0*/  SYNCS.EXCH.64 URZ, [UR8+0x30], UR6 ;  /* 0x00003006083f75b2 */ /* 0x0000220008000100 */
[----:B------:R0:W0:Y:S01]  /*02c0*/  SYNCS.EXCH.64 URZ, [UR8+0x18], UR4 ;  /* 0x00001804083f75b2 */ /* 0x0000220008000100 */
[----:B------:R0:W0:Y:S01]  /*02d0*/  SYNCS.EXCH.64 URZ, [UR8+0x38], UR6 ;  /* 0x00003806083f75b2 */ /* 0x0000220008000100 */
[----:B------:R-:W-:Y:S01]  /*02e0*/  NOP ;  /* 0x0000000000007918 */ /* 0x000fe20000000000 */
.L_x_2:
[----:B------:R-:W5:Y:S01]  /*02f0*/  SHFL.IDX PT, R0, R0, RZ, 0x1f ;  /* 0x00001fff00007589 */ /* 0x000f6200000e0000 */
[----:B------:R-:W-:Y:S01]  /*0300*/  SHF.R.S32.HI R4, RZ, 0x1f, R19 ;  /* 0x0000001fff047819 */ /* 0x000fe20000011413 */
[----:B0-----:R-:W0:Y:S01]  /*0310*/  S2UR UR8, SR_CTAID.X ;  /* 0x00000000000879c3 */ /* 0x001e220000002500 */
[----:B------:R-:W-:Y:S01]  /*0320*/  ELECT P0, URZ, PT ;  /* 0x00000000003f782f */ /* 0x000fe20003800000 */
[----:B------:R-:W1:Y:S01]  /*0330*/  S2R R6, SR_CTAID.Y ;  /* 0x0000000000067919 */ /* 0x000e620000002600 */
[----:B------:R-:W-:Y:S01]  /*0340*/  LEA.HI R4, R4, R19, RZ, 0x7 ;  /* 0x0000001304047211 */ /* 0x000fe200078f38ff */
[----:B------:R-:W-:Y:S01]  /*0350*/  ULDC UR4, c[0x0][0x154] ;  /* 0x0000550000047ab9 */ /* 0x000fe20000000800 */
[----:B------:R-:W-:Y:S01]  /*0360*/  SHF.R.S32.HI R8, RZ, 0x1f, R3 ;  /* 0x0000001fff087819 */ /* 0x000fe20000011403 */
[----:B------:R-:W-:Y:S01]  /*0370*/  VIADD R16, R2, 0xffffffff ;  /* 0xffffffff02107836 */ /* 0x000fe20000000000 */
[----:B------:R-:W-:Y:S01]  /*0380*/  LOP3.LUT R4, R4, 0xffffff80, RZ, 0xc0, !PT ;  /* 0xffffff8004047812 */ /* 0x000fe200078ec0ff */
[----:B------:R-:W2:Y:S01]  /*0390*/  LDC R15, c[0x0][0x140] ;  /* 0x00005000ff0f7b82 */ /* 0x000ea20000000800 */
[----:B------:R-:W-:Y:S01]  /*03a0*/  LEA.HI R8, R8, R3, RZ, 0x2 ;  /* 0x0000000308087211 */ /* 0x000fe200078f10ff */
[----:B------:R-:W-:Y:S01]  /*03b0*/  NOP ;  /* 0x0000000000007918 */ /* 0x000fe20000000000 */
[----:B------:R-:W-:Y:S01]  /*03c0*/  NOP ;  /* 0x0000000000007918 */ /* 0x000fe20000000000 */
[----:B------:R-:W-:Y:S01]  /*03d0*/  IMAD.IADD R4, R19, 0x1, -R4 ;  /* 0x0000000113047824 */ /* 0x000fe200078e0a04 */
[----:B------:R-:W-:-:S02]  /*03e0*/  LOP3.LUT R8, R8, 0x3ffffffc, RZ, 0xc0, !PT ;  /* 0x3ffffffc08087812 */ /* 0x000fc400078ec0ff */
[----:B------:R-:W-:Y:S01]  /*03f0*/  ISETP.GE.U32.AND P5, PT, R16, 0x2, PT ;  /* 0x000000021000780c */ /* 0x000fe20003fa6070 */
[----:B------:R-:W3:Y:S01]  /*0400*/  LDC R13, c[0x0][0x144] ;  /* 0x00005100ff0d7b82 */ /* 0x000ee20000000800 */
[----:B------:R-:W-:Y:S01]  /*0410*/  SHF.R.S32.HI R9, RZ, 0x1f, R4 ;  /* 0x0000001fff097819 */ /* 0x000fe20000011404 */
[----:B------:R-:W-:Y:S01]  /*0420*/  IMAD.IADD R8, R3, 0x1, -R8 ;  /* 0x0000000103087824 */ /* 0x000fe200078e0a08 */
[----:B------:R-:W-:Y:S02]  /*0430*/  LOP3.LUT P2, RZ, R4, 0x7, RZ, 0xc0, !PT ;  /* 0x0000000704ff7812 */ /* 0x000fe4000784c0ff */
[----:B------:R-:W-:Y:S02]  /*0440*/  LEA.HI R9, R9, R4, RZ, 0x3 ;  /* 0x0000000409097211 */ /* 0x000fe400078f18ff */
[----:B-----5:R-:W-:Y:S02]  /*0450*/  ISETP.NE.OR P0, PT, R0, RZ, !P0 ;  /* 0x000000ff0000720c */ /* 0x020fe40004705670 */
[----:B------:R-:W-:-:S02]  /*0460*/  SHF.R.S32.HI R0, RZ, 0x3, R9 ;  /* 0x00000003ff007819 */ /* 0x000fc40000011409 */
[----:B------:R-:W-:Y:S02]  /*0470*/  SHF.R.S32.HI R9, RZ, 0x1f, R9 ;  /* 0x0000001fff097819 */ /* 0x000fe40000011409 */
[----:B0-----:R-:W-:Y:S02]  /*0480*/  I2FP.F32.U32 R3, UR8 ;  /* 0x0000000800037c45 */ /* 0x001fe40008201000 */
[----:B------:R-:W-:Y:S02]  /*0490*/  LEA.HI R9, R9, R0, RZ, 0x2 ;  /* 0x0000000009097211 */ /* 0x000fe400078f10ff */
[----:B--2---:R-:W-:Y:S02]  /*04a0*/  ISETP.EQ.U32.AND P3, PT, R15, 0x1, PT ;  /* 0x000000010f00780c */ /* 0x004fe40003f62070 */
[----:B-1----:R-:W-:Y:S01]  /*04b0*/  I2FP.F32.U32 R11, R6 ;  /* 0x00000006000b7245 */ /* 0x002fe20000201000 */
[----:B------:R-:W-:Y:S01]  /*04c0*/  VOTEU.ALL UP0, P0 ;  /* 0x00000000003f7886 */ /* 0x000fe20000000000 */
[----:B------:R-:W-:Y:S01]  /*04d0*/  LOP3.LUT R9, R9, 0xfffffffc, RZ, 0xc0, !PT ;  /* 0xfffffffc09097812 */ /* 0x000fe200078ec0ff */
[----:B------:R-:W-:Y:S01]  /*04e0*/  VOTEU.ALL UP1, P0 ;  /* 0x00000000003f7886 */ /* 0x000fe20000020000 */
[----:B------:R-:W-:Y:S01]  /*04f0*/  LOP3.LUT R18, R19, 0xff, RZ, 0xc0, !PT ;  /* 0x000000ff13127812 */ /* 0x000fe200078ec0ff */
[----:B------:R-:W-:Y:S01]  /*0500*/  FMUL R14, R11, UR4 ;  /* 0x000000040b0e7c20 */ /* 0x000fe20008400000 */
[----:B------:R-:W0:Y:S01]  /*0510*/  @!UP0 S2UR UR7, SR_CgaCtaId ;  /* 0x00000000000789c3 */ /* 0x000e220000008800 */
[----:B------:R-:W-:Y:S01]  /*0520*/  ULDC UR4, c[0x0][0x150] ;  /* 0x0000540000047ab9 */ /* 0x000fe20000000800 */
[----:B------:R-:W-:Y:S01]  /*0530*/  IMAD.IADD R9, R0, 0x1, -R9 ;  /* 0x0000000100097824 */ /* 0x000fe200078e0a09 */
[----:B------:R-:W-:Y:S01]  /*0540*/  SHF.R.S32.HI R0, RZ, 0x1f, R5 ;  /* 0x0000001fff007819 */ /* 0x000fe20000011405 */
[----:B------:R-:W-:Y:S01]  /*0550*/  FMUL R12, R3, UR4 ;  /* 0x00000004030c7c20 */ /* 0x000fe20008400000 */
[----:B------:R-:W1:Y:S01]  /*0560*/  F2I.U32.TRUNC.NTZ R14, R14 ;  /* 0x0000000e000e7305 */ /* 0x000e62000020f000 */
[----:B------:R-:W-:Y:S01]  /*0570*/  IMAD R8, R8, 0x4, R9 ;  /* 0x0000000408087824 */ /* 0x000fe200078e0209 */
[----:B------:R-:W-:Y:S01]  /*0580*/  LEA.HI R0, R0, R5, RZ, 0x2 ;  /* 0x0000000500007211 */ /* 0x000fe200078f10ff */
[----:B------:R-:W2:Y:S01]  /*0590*/  LDC R11, c[0x0][0x148] ;  /* 0x00005200ff0b7b82 */ /* 0x000ea20000000800 */
[----:B------:R-:W-:Y:S01]  /*05a0*/  UMOV UR4, 0x20 ;  /* 0x0000002000047882 */ /* 0x000fe20000000000 */
[----:B------:R-:W-:Y:S01]  /*05b0*/  IMAD.SHL.U32 R3, R8, 0x4, RZ ;  /* 0x0000000408037824 */ /* 0x000fe200078e00ff */
[----:B------:R-:W-:Y:S01]  /*05c0*/  LOP3.LUT R0, R0, 0xfffffffc, RZ, 0xc0, !PT ;  /* 0xfffffffc00007812 */ /* 0x000fe200078ec0ff */
[----:B------:R-:W-:Y:S01]  /*05d0*/  @!UP0 UMOV UR6, 0x400 ;  /* 0x0000040000068882 */ /* 0x000fe20000000000 */
[----:B------:R-:W5:Y:S01]  /*05e0*/  F2I.U32.TRUNC.NTZ R12, R12 ;  /* 0x0000000c000c7305 */ /* 0x000f62000020f000 */
[----:B------:R-:W-:-:S04]  /*05f0*/  @!UP0 UIADD3 UR4, -UR4, 0x100000, URZ ;  /* 0x0010000004048890 */ /* 0x000fc8000fffe13f */
[----:B------:R-:W-:Y:S02]  /*0600*/  @!UP0 USHF.L.U32 UR5, UR4, 0xb, URZ ;  /* 0x0000000b04058899 */ /* 0x000fe4000800063f */
[----:B------:R-:W-:Y:S01]  /*0610*/  @!UP0 USHF.L.U32 UR4, UR4, 0x1, URZ ;  /* 0x0000000104048899 */ /* 0x000fe2000800063f */
[----:B------:R-:W-:Y:S01]  /*0620*/  LOP3.LUT R4, R8, 0xc, R3, 0x78, !PT ;  /* 0x0000000c08047812 */ /* 0x000fe200078e7803 */
[----:B------:R-:W-:Y:S01]  /*0630*/  IMAD.IADD R5, R5, 0x1, -R0 ;  /* 0x0000000105057824 */ /* 0x000fe200078e0a00 */
[----:B------:R-:W-:Y:S01]  /*0640*/  LOP3.LUT R8, R19, 0x7f, RZ, 0xc0, !PT ;  /* 0x0000007f13087812 */ /* 0x000fe200078ec0ff */
[----:B-1----:R-:W-:-:S03]  /*0650*/  IMAD.MOV R22, RZ, RZ, -R14 ;  /* 0x000000ffff167224 */ /* 0x002fc600078e0a0e */
[----:B------:R-:W-:Y:S01]  /*0660*/  ISETP.NE.AND P1, PT, R5, 0x3, PT ;  /* 0x000000030500780c */ /* 0x000fe20003f25270 */
[----:B0-----:R-:W-:-:S03]  /*0670*/  @!UP0 ULEA UR6, UR7, UR6, 0x18 ;  /* 0x0000000607068291 */ /* 0x001fc6000f8ec03f */
[----:B------:R-:W-:Y:S01]  /*0680*/  ISETP.EQ.OR P1, PT, R5, RZ, !P1 ;  /* 0x000000ff0500720c */ /* 0x000fe20004f22670 */
[----:B------:R-:W-:Y:S01]  /*0690*/  VOTEU.ALL UP0, P0 ;  /* 0x00000000003f7886 */ /* 0x000fe20000000000 */
[----:B------:R-:W-:Y:S01]  /*06a0*/  ISETP.LT.U32.AND P0, PT, R4, 0x2, !P2 ;  /* 0x000000020400780c */ /* 0x000fe20005701070 */
[----:B-----5:R-:W-:Y:S01]  /*06b0*/  IMAD.MOV R12, RZ, RZ, -R12 ;  /* 0x000000ffff0c7224 */ /* 0x020fe200078e0a0c */
[C---:B------:R-:W-:Y:S02]  /*06c0*/  ISETP.EQ.AND P1, PT, R2.reuse, RZ, P1 ;  /* 0x000000ff0200720c */ /* 0x040fe40000f22270 */
[----:B------:R-:W-:Y:S01]  /*06d0*/  ISETP.NE.AND P2, PT, R2, RZ, PT ;  /* 0x000000ff0200720c */ /* 0x000fe20003f45270 */
[----:B--2---:R-:W-:Y:S01]  /*06e0*/  IMAD R3, R11, R22, R6 ;  /* 0x000000160b037224 */ /* 0x004fe200078e0206 */
[----:B------:R-:W-:Y:S01]  /*06f0*/  SEL R0, RZ, 0x1, !P1 ;  /* 0x00000001ff007807 */ /* 0x000fe20004800000 */
[----:B---3--:R-:W-:Y:S01]  /*0700*/  IMAD R9, R13, R12, UR8 ;  /* 0x000000080d097e24 */ /* 0x008fe2000f8e020c */
[----:B------:R-:W0:Y:S02]  /*0710*/  FENCE.VIEW.ASYNC.S ;  /* 0x00000000000073c6 */ /* 0x000e240000000000 */
[----:B0-----:R0:W1:Y:S01]  /*0720*/  @!UP0 SYNCS.EXCH.64 URZ, [UR6+0x50], UR4 ;  /* 0x00005004063f85b2 */ /* 0x0010620008000100 */
[----:B------:R-:W-:-:S02]  /*0730*/  ISETP.NE.AND P4, PT, R3, R4, PT ;  /* 0x000000040300720c */ /* 0x000fc40003f85270 */
[----:B------:R-:W-:Y:S02]  /*0740*/  SEL R0, R0, 0x2, P5 ;  /* 0x0000000200007807 */ /* 0x000fe40002800000 */
[----:B------:R-:W-:-:S04]  /*0750*/  ISETP.EQ.OR P4, PT, R9, RZ, !P4 ;  /* 0x000000ff0900720c */ /* 0x000fc80006782670 */
[----:B------:R-:W-:Y:S01]  /*0760*/  PLOP3.LUT P0, PT, P0, P4, PT, 0x80, 0x0 ;  /* 0x000000000000781c */ /* 0x000fe20000709070 */
[----:B------:R0:W2:Y:S01]  /*0770*/  @!UP1 SYNCS.EXCH.64 URZ, [UR6+0x58], UR4 ;  /* 0x00005804063f95b2 */ /* 0x0000a20008000100 */
[----:B------:R-:W-:Y:S01]  /*0780*/  NOP ;  /* 0x0000000000007918 */ /* 0x000fe20000000000 */
[----:B------:R-:W-:Y:S10]  /*0790*/  @!P3 BRA `(.L_x_3) ;  /* 0x000000000008b947 */ /* 0x000ff40003800000 */
[----:B-12-4-:R-:W-:Y:S01]  /*07a0*/  UCGABAR_ARV ;  /* 0x00000000000079c7 */ /* 0x016fe20008000000 */
[----:B------:R-:W-:Y:S05]  /*07b0*/  BRA `(.L_x_4) ;  /* 0x0000000000047947 */ /* 0x000fea0003800000 */
.L_x_3:
[----:B-12-4-:R-:W-:Y:S01]  /*07c0*/  NOP ;  /* 0x0000000000007918 */ /* 0x016fe20000000000 */
.L_x_4:
[----:B------:R-:W1:Y:S01]  /*07d0*/  LDC R2, c[0x0][0x75c] ;  /* 0x0001d700ff027b82 */ /* 0x000e620000000800 */
[----:B------:R-:W-:Y:S01]  /*07e0*/  IMAD.MOV.U32 R3, RZ, RZ, RZ ;  /* 0x000000ffff037224 */ /* 0x000fe200078e00ff */
[----:B-1----:R-:W-:Y:S01]  /*07f0*/  ISETP.NE.AND P4, PT, R2, 0x1, PT ;  /* 0x000000010200780c */ /* 0x002fe20003f85270 */
[----:B------:R-:W-:-:S12]  /*0800*/  IMAD.U32 R2, RZ, RZ, UR8 ;  /* 0x00000008ff027e24 */ /* 0x000fd8000f8e00ff */
[----:B------:R-:W1:Y:S01]  /*0810*/  @P4 LDC R15, c[0x0][0x10] ;  /* 0x00000400ff0f4b82 */ /* 0x000e620000000800 */
[----:B------:R-:W-:Y:S02]  /*0820*/  @P4 IMAD.MOV.U32 R7, RZ, RZ, RZ ;  /* 0x000000ffff074224 */ /* 0x000fe400078e00ff */
[----:B------:R-:W-:-:S05]  /*0830*/  @P4 IMAD.MOV.U32 R17, RZ, RZ, RZ ;  /* 0x000000ffff114224 */ /* 0x000fca00078e00ff */
[----:B------:R-:W2:Y:S01]  /*0840*/  @!P4 LDC R13, c[0x0][0xc] ;  /* 0x00000300ff0dcb82 */ /* 0x000ea20000000800 */
[----:B0-----:R-:W-:Y:S01]  /*0850*/  ULDC UR4, c[0x0][0xc] ;  /* 0x0000030000047ab9 */ /* 0x001fe20000000800 */
[----:B------:R-:W-:Y:S01]  /*0860*/  ULDC UR5, c[0x0][0x10] ;  /* 0x0000040000057ab9 */ /* 0x000fe20000000800 */
[----:B------:R-:W-:Y:S01]  /*0870*/  ULDC UR6, c[0x0][0x14] ;  /* 0x0000050000067ab9 */ /* 0x000fe20000000800 */
[----:B------:R-:W-:-:S04]  /*0880*/  UIMAD.WIDE.U32 UR4, UR4, UR5, URZ ;  /* 0x00000005040472a5 */ /* 0x000fc8000f8e003f */
[----:B------:R-:W-:Y:S02]  /*0890*/  UIMAD.WIDE.U32 UR14, UR4, UR6, URZ ;  /* 0x00000006040e72a5 */ /* 0x000fe4000f8e003f */
[----:B------:R-:W-:-:S04]  /*08a0*/  UIMAD UR4, UR5, UR6, URZ ;  /* 0x00000006050472a4 */ /* 0x000fc8000f8e023f */
[----:B------:R-:W-:Y:S01]  /*08b0*/  UIADD3 UR4, UR15, UR4, URZ ;  /* 0x000000040f047290 */ /* 0x000fe2000fffe03f */
[----:B-1----:R-:W-:-:S04]  /*08c0*/  @P4 IMAD.WIDE.U32 R14, R15, UR8, R6 ;  /* 0x000000080f0e4c25 */ /* 0x002fc8000f8e0006 */
[----:B--2---:R-:W-:-:S04]  /*08d0*/  @!P4 IMAD.WIDE.U32 R12, R6, R13, R2 ;  /* 0x0000000d060cc225 */ /* 0x004fc800078e0002 */
[----:B------:R-:W-:Y:S02]  /*08e0*/  @P4 IMAD.MOV.U32 R2, RZ, RZ, R14 ;  /* 0x000000ffff024224 */ /* 0x000fe400078e000e */
[----:B------:R-:W-:Y:S02]  /*08f0*/  @P4 IMAD.IADD R3, R15, 0x1, R17 ;  /* 0x000000010f034824 */ /* 0x000fe400078e0211 */
[----:B------:R-:W-:Y:S02]  /*0900*/  @!P4 IMAD.MOV.U32 R2, RZ, RZ, R12 ;  /* 0x000000ffff02c224 */ /* 0x000fe400078e000c */
[----:B------:R-:W-:Y:S01]  /*0910*/  @!P4 IMAD.MOV.U32 R3, RZ, RZ, R13 ;  /* 0x000000ffff03c224 */ /* 0x000fe200078e000d */
[----:B------:R-:W-:Y:S06]  /*0920*/  @!P3 BRA `(.L_x_5) ;  /* 0x00000000000cb947 */ /* 0x000fec0003800000 */
[----:B------:R-:W-:Y:S01]  /*0930*/  UCGABAR_WAIT ;  /* 0x0000000000007dc7 */ /* 0x000fe20008000000 */
[----:B------:R-:W-:Y:S01]  /*0940*/  CCTL.IVALL ;  /* 0x00000000ff00798f */ /* 0x000fe20002000000 */
[----:B------:R-:W-:Y:S05]  /*0950*/  BRA `(.L_x_6) ;  /* 0x0000000000047947 */ /* 0x000fea0003800000 */
.L_x_5:
[----:B------:R-:W-:Y:S06]  /*0960*/  BAR.SYNC.DEFER_BLOCKING 0x0 ;  /* 0x0000000000007b1d */ /* 0x000fec0000010000 */
.L_x_6:
[----:B------:R-:W-:Y:S05]  /*0970*/  @!P2 BRA `(.L_x_7) ;  /* 0x00000064001ca947 */ /* 0x000fea0003800000 */
[----:B------:R-:W-:-:S13]  /*0980*/  ISETP.GT.U32.AND P1, PT, R16, 0x1, PT ;  /* 0x000000011000780c */ /* 0x000fda0003f24070 */
[----:B------:R-:W-:Y:S05]  /*0990*/  @P1 EXIT ;  /* 0x000000000000194d */ /* 0x000fea0003800000 */
[----:B------:R-:W-:Y:S01]  /*09a0*/  ULDC.64 UR6, c[0x0][0x750] ;  /* 0x0001d40000067ab9 */ /* 0x000fe20000000a00 */
[----:B------:R-:W-:Y:S01]  /*09b0*/  PRMT R12, RZ, 0x7610, R12 ;  /* 0x00007610ff0c7816 */ /* 0x000fe2000000000c */
[----:B------:R-:W-:Y:S01]  /*09c0*/  IMAD.MOV.U32 R20, RZ, RZ, -0x1 ;  /* 0xffffffffff147424 */ /* 0x000fe200078e00ff */
[----:B------:R-:W-:Y:S01]  /*09d0*/  ISETP.GE.U32.AND P1, PT, R2, UR6, PT ;  /* 0x0000000602007c0c */ /* 0x000fe2000bf26070 */
[----:B------:R-:W-:Y:S02]  /*09e0*/  IMAD.MOV.U32 R21, RZ, RZ, -0x1 ;  /* 0xffffffffff157424 */ /* 0x000fe400078e00ff */
[----:B------:R-:W-:Y:S01]  /*09f0*/  IMAD.MOV.U32 R23, RZ, RZ, -0x1 ;  /* 0xffffffffff177424 */ /* 0x000fe200078e00ff */
[----:B------:R-:W-:-:S13]  /*0a00*/  ISETP.GE.U32.AND.EX P1, PT, R3, UR7, PT, P1 ;  /* 0x0000000703007c0c */ /* 0x000fda000bf26110 */
[----:B------:R-:W-:Y:S05]  /*0a10*/  @P1 BRA `(.L_x_8) ;  /* 0x0000000400281947 */ /* 0x000fea0003800000 */
[----:B------:R-:W0:Y:S01]  /*0a20*/  LDC.64 R24, c[0x0][0x728] ;  /* 0x0001ca00ff187b82 */ /* 0x000e220000000a00 */
[----:B------:R-:W-:Y:S02]  /*0a30*/  IMAD.MOV.U32 R12, RZ, RZ, R2 ;  /* 0x000000ffff0c7224 */ /* 0x000fe400078e0002 */
[----:B------:R-:W-:-:S05]  /*0a40*/  IMAD.MOV.U32 R13, RZ, RZ, R3 ;  /* 0x000000ffff0d7224 */ /* 0x000fca00078e0003 */
[----:B------:R-:W1:Y:S08]  /*0a50*/  LDC R20, c[0x0][0x730] ;  /* 0x0001cc00ff147b82 */ /* 0x000e700000000800 */
[----:B------:R-:W2:Y:S01]  /*0a60*/  LDC.64 R26, c[0x0][0x720] ;  /* 0x0001c800ff1a7b82 */ /* 0x000ea20000000a00 */
[----:B0-----:R-:W-:-:S04]  /*0a70*/  ISETP.NE.U32.AND P1, PT, R24, RZ, PT ;  /* 0x000000ff1800720c */ /* 0x001fc80003f25070 */
[----:B------:R-:W-:-:S13]  /*0a80*/  ISETP.NE.AND.EX P1, PT, R25, RZ, PT, P1 ;  /* 0x000000ff1900720c */ /* 0x000fda0003f25310 */
[----:B-12---:R-:W-:Y:S05]  /*0a90*/  @!P1 BRA `(.L_x_9) ;  /* 0x0000000000289947 */ /* 0x006fea0003800000 */
[----:B------:R-:W0:Y:S02]  /*0aa0*/  LDC R5, c[0x0][0x734] ;  /* 0x0001cd00ff057b82 */ /* 0x000e240000000800 */
[----:B0-----:R-:W-:-:S05]  /*0ab0*/  IADD3 R5, P1, R2, R5, RZ ;  /* 0x0000000502057210 */ /* 0x001fca0007f3e0ff */
[----:B------:R-:W-:-:S04]  /*0ac0*/  IMAD.X R21, RZ, RZ, R3, P1 ;  /* 0x000000ffff157224 */ /* 0x000fc800008e0603 */
[----:B------:R-:W-:-:S04]  /*0ad0*/  IMAD.WIDE.U32 R12, R21, R24, RZ ;  /* 0x00000018150c7225 */ /* 0x000fc800078e00ff */
[----:B------:R-:W-:-:S04]  /*0ae0*/  IMAD.WIDE.U32 R14, P1, R5, R25, R12 ;  /* 0x00000019050e7225 */ /* 0x000fc8000782000c */
[----:B------:R-:W-:-:S04]  /*0af0*/  IMAD.WIDE.U32 R12, R5, R24, RZ ;  /* 0x00000018050c7225 */ /* 0x000fc800078e00ff */
[----:B------:R-:W-:Y:S01]  /*0b00*/  IMAD.X R17, RZ, RZ, RZ, P1 ;  /* 0x000000ffff117224 */ /* 0x000fe200008e06ff */
[----:B------:R-:W-:Y:S01]  /*0b10*/  IADD3 RZ, P1, R13, R14, RZ ;  /* 0x0000000e0dff7210 */ /* 0x000fe20007f3e0ff */
[----:B------:R-:W-:-:S04]  /*0b20*/  IMAD.MOV.U32 R16, RZ, RZ, R15 ;  /* 0x000000ffff107224 */ /* 0x000fc800078e000f */
[----:B------:R-:W-:-:S08]  /*0b30*/  IMAD.WIDE.U32.X R12, R21, R25, R16, P1 ;  /* 0x00000019150c7225 */ /* 0x000fd000008e0410 */
.L_x_9:
[----:B------:R-:W0:Y:S01]  /*0b40*/  LDC.64 R30, c[0x0][0x740] ;  /* 0x0001d000ff1e7b82 */ /* 0x000e220000000a00 */
[--C-:B------:R-:W-:Y:S01]  /*0b50*/  SHF.R.U64 R29, R12, R20, R13.reuse ;  /* 0x000000140c1d7219 */ /* 0x100fe2000000120d */
[----:B------:R-:W-:Y:S01]  /*0b60*/  IMAD R22, R11, R22, R6 ;  /* 0x000000160b167224 */ /* 0x000fe200078e0206 */
[----:B------:R-:W-:Y:S01]  /*0b70*/  SHF.R.U32.HI R5, RZ, R20, R13 ;  /* 0x00000014ff057219 */ /* 0x000fe2000001160d */
[----:B------:R-:W-:Y:S01]  /*0b80*/  IMAD.MOV.U32 R25, RZ, RZ, 0x1 ;  /* 0x00000001ff197424 */ /* 0x000fe200078e00ff */
[----:B------:R-:W-:-:S03]  /*0b90*/  IADD3 R7, P1, RZ, -R29, RZ ;  /* 0x8000001dff077210 */ /* 0x000fc60007f3e0ff */
[----:B------:R-:W1:Y:S02]  /*0ba0*/  LDC R24, c[0x0][0x718] ;  /* 0x0001c600ff187b82 */ /* 0x000e640000000800 */
[----:B------:R-:W-:Y:S02]  /*0bb0*/  IMAD.X R5, RZ, RZ, ~R5, P1 ;  /* 0x000000ffff057224 */ /* 0x000fe400008e0e05 */
[----:B------:R-:W-:-:S04]  /*0bc0*/  IMAD.WIDE.U32 R12, R7, R26, R2 ;  /* 0x0000001a070c7225 */ /* 0x000fc800078e0002 */
[----:B------:R-:W2:Y:S01]  /*0bd0*/  LDC R20, c[0x0][0x708] ;  /* 0x0001c200ff147b82 */ /* 0x000ea20000000800 */
[----:B------:R-:W-:Y:S02]  /*0be0*/  IMAD R14, R5, R26, RZ ;  /* 0x0000001a050e7224 */ /* 0x000fe400078e02ff */
[----:B------:R-:W-:Y:S02]  /*0bf0*/  IMAD.MOV.U32 R5, RZ, RZ, -0x1 ;  /* 0xffffffffff057424 */ /* 0x000fe400078e00ff */
[----:B------:R-:W-:-:S03]  /*0c00*/  IMAD R7, R7, R27, R14 ;  /* 0x0000001b07077224 */ /* 0x000fc600078e020e */
[----:B------:R-:W3:Y:S01]  /*0c10*/  LDC R28, c[0x0][0x758] ;  /* 0x0001d600ff1c7b82 */ /* 0x000ee20000000800 */
[----:B------:R-:W-:Y:S01]  /*0c20*/  IMAD.IADD R7, R13, 0x1, R7 ;  /* 0x000000010d077824 */ /* 0x000fe200078e0207 */
[----:B0-----:R-:W-:-:S04]  /*0c30*/  ISETP.NE.U32.AND P1, PT, R30, RZ, PT ;  /* 0x000000ff1e00720c */ /* 0x001fc80003f25070 */
[----:B------:R-:W-:Y:S02]  /*0c40*/  ISETP.NE.AND.EX P1, PT, R31, RZ, PT, P1 ;  /* 0x000000ff1f00720c */ /* 0x000fe40003f25310 */
[----:B------:R-:W0:Y:S01]  /*0c50*/  LDC R26, c[0x0][0x700] ;  /* 0x0001c000ff1a7b82 */ /* 0x000e220000000800 */
[-CC-:B-1----:R-:W-:Y:S02]  /*0c60*/  SHF.R.U64 R16, R12, R24.reuse, R7.reuse ;  /* 0x000000180c107219 */ /* 0x182fe40000001207 */
[----:B------:R-:W-:-:S05]  /*0c70*/  SHF.R.U32.HI R7, RZ, R24, R7 ;  /* 0x00000018ff077219 */ /* 0x000fca0000011607 */
[----:B------:R-:W1:Y:S01]  /*0c80*/  LDC R21, c[0x0][0x748] ;  /* 0x0001d200ff157b82 */ /* 0x000e620000000800 */
[-CC-:B--2---:R-:W-:Y:S02]  /*0c90*/  SHF.R.U64 R24, R16, R20.reuse, R7.reuse ;  /* 0x0000001410187219 */ /* 0x184fe40000001207 */
[----:B------:R-:W-:-:S05]  /*0ca0*/  SHF.R.U32.HI R7, RZ, R20, R7 ;  /* 0x00000014ff077219 */ /* 0x000fca0000011607 */
[----:B------:R-:W2:Y:S01]  /*0cb0*/  LDC R23, c[0x0][0x738] ;  /* 0x0001ce00ff177b82 */ /* 0x000ea20000000800 */
[-CC-:B---3--:R-:W-:Y:S02]  /*0cc0*/  SHF.R.U64 R20, R24, R28.reuse, R7.reuse ;  /* 0x0000001c18147219 */ /* 0x188fe40000001207 */
[-C--:B------:R-:W-:Y:S02]  /*0cd0*/  SHF.L.U32 R5, R5, R28.reuse, RZ ;  /* 0x0000001c05057219 */ /* 0x080fe400000006ff */
[----:B------:R-:W-:Y:S01]  /*0ce0*/  SHF.R.U32.HI R7, RZ, R28, R7 ;  /* 0x0000001cff077219 */ /* 0x000fe20000011607 */
[----:B------:R-:W-:Y:S01]  /*0cf0*/  IMAD.MOV.U32 R6, RZ, RZ, R20 ;  /* 0x000000ffff067224 */ /* 0x000fe200078e0014 */
[----:B------:R-:W-:Y:S01]  /*0d00*/  LOP3.LUT R11, RZ, R5, RZ, 0x33, !PT ;  /* 0x00000005ff0b7212 */ /* 0x000fe200078e33ff */
[----:B------:R-:W3:Y:S01]  /*0d10*/  LDC R27, c[0x0][0x710] ;  /* 0x0001c400ff1b7b82 */ /* 0x000ee20000000800 */
[----:B------:R-:W-:Y:S05]  /*0d20*/  @!P1 BRA `(.L_x_10) ;  /* 0x0000000000289947 */ /* 0x000fea0003800000 */
[----:B------:R-:W4:Y:S02]  /*0d30*/  LDC R5, c[0x0][0x74c] ;  /* 0x0001d300ff057b82 */ /* 0x000f240000000800 */
[----:B----4-:R-:W-:-:S05]  /*0d40*/  IADD3 R5, P1, R20, R5, RZ ;  /* 0x0000000514057210 */ /* 0x010fca0007f3e0ff */
        /* <DEDUP_REMOVED lines=8> */
.L_x_10:
[----:B-1----:R-:W-:Y:S02]  /*0dd0*/  SHF.R.U64 R7, R6, R21, R7 ;  /* 0x0000001506077219 */ /* 0x002fe40000001207 */
[----:B------:R-:W-:Y:S01]  /*0de0*/  LOP3.LUT R6, R24, R11, RZ, 0xc0, !PT ;  /* 0x0000000b18067212 */ /* 0x000fe200078ec0ff */
[----:B0-----:R-:W-:Y:S01]  /*0df0*/  VIADD R11, R26, 0xffffffff ;  /* 0xffffffff1a0b7836 */ /* 0x001fe20000000000 */
[----:B------:R-:W-:Y:S01]  /*0e00*/  SHF.L.U32 R5, R25, R28, RZ ;  /* 0x0000001c19057219 */ /* 0x000fe200000006ff */
[----:B------:R-:W-:Y:S01]  /*0e10*/  IMAD.MOV R12, RZ, RZ, -R7 ;  /* 0x000000ffff0c7224 */ /* 0x000fe200078e0a07 */
[----:B------:R-:W-:Y:S02]  /*0e20*/  SEL R9, R9, R22, !P4 ;  /* 0x0000001609097207 */ /* 0x000fe40006000000 */
[----:B------:R-:W-:Y:S01]  /*0e30*/  LOP3.LUT R11, R16, R11, RZ, 0xc0, !PT ;  /* 0x0000000b100b7212 */ /* 0x000fe200078ec0ff */
[----:B------:R-:W-:Y:S02]  /*0e40*/  IMAD R6, R5, R7, R6 ;  /* 0x0000000705067224 */ /* 0x000fe400078e0206 */
[----:B--2---:R-:W-:-:S02]  /*0e50*/  IMAD R5, R12, R23, R20 ;  /* 0x000000170c057224 */ /* 0x004fc400078e0214 */
[----:B---3--:R-:W-:Y:S02]  /*0e60*/  IMAD R9, R6, R27, R9 ;  /* 0x0000001b06097224 */ /* 0x008fe400078e0209 */
[----:B------:R-:W-:Y:S02]  /*0e70*/  IMAD R20, R5, R26, R11 ;  /* 0x0000001a05147224 */ /* 0x000fe400078e020b */
[----:B------:R-:W-:Y:S02]  /*0e80*/  IMAD.MOV.U32 R12, RZ, RZ, 0x1 ;  /* 0x00000001ff0c7424 */ /* 0x000fe400078e00ff */
[----:B------:R-:W-:Y:S01]  /*0e90*/  IMAD.MOV.U32 R23, RZ, RZ, R29 ;  /* 0x000000ffff177224 */ /* 0x000fe200078e001d */
[----:B------:R-:W-:Y:S02]  /*0ea0*/  SEL R21, R20, R9, !P4 ;  /* 0x0000000914157207 */ /* 0x000fe40006000000 */
[----:B------:R-:W-:-:S07]  /*0eb0*/  SEL R20, R9, R20, !P4 ;  /* 0x0000001409147207 */ /* 0x000fce0006000000 */
.L_x_8:
[----:B------:R-:W-:-:S08]  /*0ec0*/  NOP ;  /* 0x0000000000007918 */ /* 0x000fd00000000000 */
[----:B------:R-:W0:Y:S02]  /*0ed0*/  USETMAXREG.TRY_ALLOC.CTAPOOL UP0, 0xe8 ;  /* 0x000000e8000079c8 */ /* 0x000e240008000600 */
[----:B0-----:R-:W-:-:S13]  /*0ee0*/  PLOP3.LUT P1, PT, PT, PT, UP0, 0x80, 0x0 ;  /* 0x000000000000781c */ /* 0x001fda0003f2f008 */
[----:B------:R-:W-:Y:S05]  /*0ef0*/  @!P1 BRA `(.L_x_8) ;  /* 0xfffffffc00f09947 */ /* 0x000fea000383ffff */
[----:B------:R-:W-:Y:S01]  /*0f00*/  ULDC.64 UR6, c[0x0][0x698] ;  /* 0x0001a60000067ab9 */ /* 0x000fe20000000a00 */
[----:B------:R-:W-:Y:S01]  /*0f10*/  ULDC.64 UR18, c[0x0][0x208] ;  /* 0x0000820000127ab9 */ /* 0x000fe20000000a00 */
[----:B------:R-:W-:-:S04]  /*0f20*/  ISETP.NE.U32.AND P1, PT, RZ, UR6, PT ;  /* 0x00000006ff007c0c */ /* 0x000fc8000bf25070 */
[----:B------:R-:W-:-:S13]  /*0f30*/  ISETP.NE.AND.EX P1, PT, RZ, UR7, PT, P1 ;  /* 0x00000007ff007c0c */ /* 0x000fda000bf25310 */
[----:B------:R-:W-:Y:S05]  /*0f40*/  @!P1 BRA `(.L_x_11) ;  /* 0x00000000001c9947 */ /* 0x000fea0003800000 */
[----:B------:R-:W0:Y:S02]  /*0f50*/  LDC.64 R6, c[0x0][0x698] ;  /* 0x0001a600ff067b82 */ /* 0x000e240000000a00 */
[----:B0-----:R-:W2:Y:S02]  /*0f60*/  LDG.E.64 R6, desc[UR18][R6.64] ;  /* 0x0000001206067981 */ /* 0x001ea4000c1e1b00 */
[----:B--2---:R-:W-:-:S04]  /*0f70*/  ISETP.NE.U32.AND P1, PT, R6, RZ, PT ;  /* 0x000000ff0600720c */ /* 0x004fc80003f25070 */
[----:B------:R-:W-:-:S13]  /*0f80*/  ISETP.NE.AND.EX P1, PT, R7, RZ, PT, P1 ;  /* 0x000000ff0700720c */ /* 0x000fda0003f25310 */
[----:B------:R-:W-:Y:S05]  /*0f90*/  @!P1 BRA `(.L_x_11) ;  /* 0x0000000000089947 */ /* 0x000fea0003800000 */
[----:B------:R0:W5:Y:S01]  /*0fa0*/  LD.E R5, desc[UR18][R6.64] ;  /* 0x0000001206057980 */ /* 0x000162000c101900 */
[----:B------:R-:W-:Y:S05]  /*0fb0*/  BRA `(.L_x_12) ;  /* 0x0000000000207947 */ /* 0x000fea0003800000 */
.L_x_11:
[----:B------:R-:W-:Y:S02]  /*0fc0*/  ULDC.64 UR6, c[0x0][0x688] ;  /* 0x0001a20000067ab9 */ /* 0x000fe40000000a00 */
[----:B------:R-:W-:-:S04]  /*0fd0*/  ISETP.NE.U32.AND P1, PT, RZ, UR6, PT ;  /* 0x00000006ff007c0c */ /* 0x000fc8000bf25070 */
[----:B------:R-:W-:-:S13]  /*0fe0*/  ISETP.NE.AND.EX P1, PT, RZ, UR7, PT, P1 ;  /* 0x00000007ff007c0c */ /* 0x000fda000bf25310 */
[----:B------:R-:W-:Y:S05]  /*0ff0*/  @!P1 BRA `(.L_x_13) ;  /* 0x00000000000c9947 */ /* 0x000fea0003800000 */
[----:B------:R-:W0:Y:S02]  /*1000*/  LDC.64 R6, c[0x0][0x688] ;  /* 0x0001a200ff067b82 */ /* 0x000e240000000a00 */
[----:B0-----:R1:W5:Y:S01]  /*1010*/  LDG.E R5, desc[UR18][R6.64] ;  /* 0x0000001206057981 */ /* 0x001362000c1e1900 */
[----:B------:R-:W-:Y:S05]  /*1020*/  BRA `(.L_x_12) ;  /* 0x0000000000047947 */ /* 0x000fea0003800000 */
.L_x_13:
[----:B------:R-:W2:Y:S02]  /*1030*/  LDC R5, c[0x0][0x680] ;  /* 0x0001a000ff057b82 */ /* 0x000ea40000000800 */
.L_x_12:
[----:B------:R-:W-:Y:S02]  /*1040*/  ULDC.64 UR6, c[0x0][0x6a0] ;  /* 0x0001a80000067ab9 */ /* 0x000fe40000000a00 */
[----:B------:R-:W-:-:S04]  /*1050*/  ISETP.NE.U32.AND P1, PT, RZ, UR6, PT ;  /* 0x00000006ff007c0c */ /* 0x000fc8000bf25070 */
[----:B------:R-:W-:-:S13]  /*1060*/  ISETP.NE.AND.EX P1, PT, RZ, UR7, PT, P1 ;  /* 0x00000007ff007c0c */ /* 0x000fda000bf25310 */
[----:B------:R-:W-:Y:S05]  /*1070*/  @!P1 BRA `(.L_x_14) ;  /* 0x00000000001c9947 */ /* 0x000fea0003800000 */
[----:B01----:R-:W0:Y:S02]  /*1080*/  LDC.64 R6, c[0x0][0x6a0] ;  /* 0x0001a800ff067b82 */ /* 0x003e240000000a00 */
[----:B0-----:R-:W3:Y:S02]  /*1090*/  LDG.E.64 R6, desc[UR18][R6.64] ;  /* 0x0000001206067981 */ /* 0x001ee4000c1e1b00 */
[----:B---3--:R-:W-:-:S04]  /*10a0*/  ISETP.NE.U32.AND P1, PT, R6, RZ, PT ;  /* 0x000000ff0600720c */ /* 0x008fc80003f25070 */
[----:B------:R-:W-:-:S13]  /*10b0*/  ISETP.NE.AND.EX P1, PT, R7, RZ, PT, P1 ;  /* 0x000000ff0700720c */ /* 0x000fda0003f25310 */
[----:B------:R-:W-:Y:S05]  /*10c0*/  @!P1 BRA `(.L_x_14) ;  /* 0x0000000000089947 */ /* 0x000fea0003800000 */
[----:B------:R0:W5:Y:S01]  /*10d0*/  LD.E R6, desc[UR18][R6.64] ;  /* 0x0000001206067980 */ /* 0x000162000c101900 */
[----:B------:R-:W-:Y:S05]  /*10e0*/  BRA `(.L_x_15) ;  /* 0x0000000000207947 */ /* 0x000fea0003800000 */
.L_x_14:
[----:B------:R-:W-:Y:S02]  /*10f0*/  ULDC.64 UR6, c[0x0][0x690] ;  /* 0x0001a40000067ab9 */ /* 0x000fe40000000a00 */
[----:B------:R-:W-:-:S04]  /*1100*/  ISETP.NE.U32.AND P1, PT, RZ, UR6, PT ;  /* 0x00000006ff007c0c */ /* 0x000fc8000bf25070 */
[----:B------:R-:W-:-:S13]  /*1110*/  ISETP.NE.AND.EX P1, PT, RZ, UR7, PT, P1 ;  /* 0x00000007ff007c0c */ /* 0x000fda000bf25310 */
[----:B------:R-:W-:Y:S05]  /*1120*/  @!P1 BRA `(.L_x_16) ;  /* 0x00000000000c9947 */ /* 0x000fea0003800000 */
[----:B01----:R-:W0:Y:S02]  /*1130*/  LDC.64 R6, c[0x0][0x690] ;  /* 0x0001a400ff067b82 */ /* 0x003e240000000a00 */
[----:B0-----:R1:W5:Y:S01]  /*1140*/  LDG.E R6, desc[UR18][R6.64] ;  /* 0x0000001206067981 */ /* 0x001362000c1e1900 */
[----:B------:R-:W-:Y:S05]  /*1150*/  BRA `(.L_x_15) ;  /* 0x0000000000047947 */ /* 0x000fea0003800000 */
.L_x_16:
[----:B01----:R-:W3:Y:S02]  /*1160*/  LDC R6, c[0x0][0x684] ;  /* 0x0001a100ff067b82 */ /* 0x003ee40000000800 */
.L_x_15:
[----:B------:R-:W-:-:S13]  /*1170*/  LOP3.LUT P1, RZ, R12, 0xff, RZ, 0xc0, !PT ;  /* 0x000000ff0cff7812 */ /* 0x000fda000782c0ff */
[----:B------:R-:W-:Y:S05]  /*1180*/  @!P1 EXIT ;  /* 0x000000000000994d */ /* 0x000fea0003800000 */
[----:B------:R-:W4:Y:S01]  /*1190*/  LDC.64 R16, c[0x0][0x288] ;  /* 0x0000a200ff107b82 */ /* 0x000f220000000a00 */
[----:B------:R-:W-:Y:S01]  /*11a0*/  SHF.R.U32.HI R11, RZ, 0x5, R8 ;  /* 0x00000005ff0b7819 */ /* 0x000fe20000011608 */
[----:B------:R-:W-:Y:S01]  /*11b0*/  IMAD.SHL.U32 R9, R18, 0x40, RZ ;  /* 0x0000004012097824 */ /* 0x000fe200078e00ff */
[----:B01----:R-:W-:Y:S01]  /*11c0*/  SHF.R.U32.HI R7, RZ, 0x2, R19 ;  /* 0x00000002ff077819 */ /* 0x003fe20000011613 */
[C---:B------:R-:W-:Y:S01]  /*11d0*/  IMAD.SHL.U32 R14, R10.reuse, 0x40, RZ ;  /* 0x000000400a0e7824 */ /* 0x040fe200078e00ff */
[----:B------:R-:W-:Y:S01]  /*11e0*/  ULDC.64 UR6, c[0x0][0x6b0] ;  /* 0x0001ac0000067ab9 */ /* 0x000fe20000000a00 */
[----:B------:R-:W-:Y:S01]  /*11f0*/  IMAD.SHL.U32 R13, R11, 0x10, RZ ;  /* 0x000000100b0d7824 */ /* 0x000fe200078e00ff */
[----:B------:R-:W-:Y:S01]  /*1200*/  LOP3.LUT R8, R7, 0x7, RZ, 0xc0, !PT ;  /* 0x0000000707087812 */ /* 0x000fe200078ec0ff */
[----:B------:R-:W-:Y:S01]  /*1210*/  IMAD.SHL.U32 R7, R19, 0x400, RZ ;  /* 0x0000040013077824 */ /* 0x000fe200078e00ff */
[----:B------:R-:W-:Y:S01]  /*1220*/  LOP3.LUT R12, R9, 0x3800, RZ, 0xc0, !PT ;  /* 0x00003800090c7812 */ /* 0x000fe200078ec0ff */
[----:B------:R-:W0:Y:S01]  /*1230*/  LDC R22, c[0x0][0x758] ;  /* 0x0001d600ff167b82 */ /* 0x000e220000000800 */
[--C-:B------:R-:W-:Y:S01]  /*1240*/  LOP3.LUT R9, R13, 0xfffffff0, R8.reuse, 0xe2, !PT ;  /* 0xfffffff00d097812 */ /* 0x100fe200078ee208 */
[----:B------:R-:W-:Y:S01]  /*1250*/  IMAD R13, R11, -0x10, -R8 ;  /* 0xfffffff00b0d7824 */ /* 0x000fe200078e0a08 */
[----:B------:R-:W-:Y:S01]  /*1260*/  LOP3.LUT R8, R10, 0x1, RZ, 0xc0, !PT ;  /* 0x000000010a087812 */ /* 0x000fe200078ec0ff */
[----:B------:R-:W-:Y:S01]  /*1270*/  IMAD.SHL.U32 R10, R19, 0x20, RZ ;  /* 0x00000020130a7824 */ /* 0x000fe200078e00ff */
[----:B------:R-:W-:Y:S01]  /*1280*/  LOP3.LUT R7, R12, 0x400, R7, 0xf8, !PT ;  /* 0x000004000c077812 */ /* 0x000fe200078ef807 */
[----:B------:R-:W-:Y:S01]  /*1290*/  IMAD.MOV.U32 R25, RZ, RZ, -0x1 ;  /* 0xffffffffff197424 */ /* 0x000fe200078e00ff */
[----:B------:R-:W-:Y:S01]  /*12a0*/  ULDC.64 UR12, c[0x0][0x6c8] ;  /* 0x0001b200000c7ab9 */ /* 0x000fe20000000a00 */
[----:B------:R-:W1:Y:S01]  /*12b0*/  LDC R15, c[0x0][0x700] ;  /* 0x0001c000ff0f7b82 */ /* 0x000e620000000800 */
[----:B------:R-:W-:Y:S01]  /*12c0*/  LOP3.LUT R10, R7, 0x380, R10, 0xf8, !PT ;  /* 0x00000380070a7812 */ /* 0x000fe200078ef80a */
[----:B------:R-:W-:Y:S01]  /*12d0*/  IMAD R13, R8, -0x40, R13 ;  /* 0xffffffc0080d7824 */ /* 0x000fe200078e020d */
[----:B------:R-:W-:Y:S01]  /*12e0*/  LOP3.LUT R11, R9, 0x40, R14, 0xf8, !PT ;  /* 0x00000040090b7812 */ /* 0x000fe200078ef80e */
[----:B------:R-:W-:Y:S01]  /*12f0*/  USHF.L.U64.HI UR5, UR6, 0x5, UR7 ;  /* 0x0000000506057899 */ /* 0x000fe20008010207 */
[----:B------:R-:W-:Y:S01]  /*1300*/  LOP3.LUT R9, R19, 0x3, RZ, 0xc0, !PT ;  /* 0x0000000313097812 */ /* 0x000fe200078ec0ff */
[----:B----4-:R-:W-:Y:S01]  /*1310*/  VIADD R7, R17, 0x7f ;  /* 0x0000007f11077836 */ /* 0x010fe20000000000 */
[----:B------:R-:W-:Y:S01]  /*1320*/  USHF.L.U64.HI UR7, UR12, 0x5, UR13 ;  /* 0x000000050c077899 */ /* 0x000fe2000801020d */
[----:B------:R-:W-:Y:S01]  /*1330*/  IMAD.MOV.U32 R27, RZ, RZ, 0x1 ;  /* 0x00000001ff1b7424 */ /* 0x000fe200078e00ff */
[----:B------:R-:W-:Y:S01]  /*1340*/  USHF.L.U32 UR6, UR6, 0x5, URZ ;  /* 0x0000000506067899 */ /* 0x000fe2000800063f */
[----:B------:R-:W-:Y:S01]  /*1350*/  IMAD R9, R9, -0x2, R16 ;  /* 0xfffffffe09097824 */ /* 0x000fe200078e0210 */
[----:B------:R-:W-:Y:S01]  /*1360*/  SHF.R.S32.HI R8, RZ, 0x1f, R7 ;  /* 0x0000001fff087819 */ /* 0x000fe20000011407 */
[----:B------:R-:W-:Y:S01]  /*1370*/  USHF.L.U32 UR12, UR12, 0x5, URZ ;  /* 0x000000050c0c7899 */ /* 0x000fe2000800063f */
[----:B------:R-:W-:Y:S01]  /*1380*/  IMAD.SHL.U32 R19, R19, 0x2, RZ ;  /* 0x0000000213137824 */ /* 0x000fe200078e00ff */
[----:B------:R-:W-:Y:S01]  /*1390*/  ULDC UR8, c[0x0][0x284] ;  /* 0x0000a10000087ab9 */ /* 0x000fe20000000800 */
[----:B------:R-:W-:Y:S01]  /*13a0*/  LEA.HI R17, R8, R7, RZ, 0x7 ;  /* 0x0000000708117211 */ /* 0x000fe200078f38ff */
[----:B------:R-:W-:Y:S01]  /*13b0*/  UIADD3 UR24, UP0, UR6, 0x20, URZ ;  /* 0x0000002006187890 */ /* 0x000fe2000ff1e03f */
[-C--:B0-----:R-:W-:Y:S01]  /*13c0*/  SHF.L.U32 R14, R25, R22.reuse, RZ ;  /* 0x00000016190e7219 */ /* 0x081fe200000006ff */
[----:B------:R-:W-:Y:S01]  /*13d0*/  UIADD3 UR23, UP1, UR12, 0x20, URZ ;  /* 0x000000200c177890 */ /* 0x000fe2000ff3e03f */
[----:B------:R-:W-:Y:S01]  /*13e0*/  SHF.R.S32.HI R17, RZ, 0x7, R17 ;  /* 0x00000007ff117819 */ /* 0x000fe20000011411 */
[----:B------:R-:W-:Y:S01]  /*13f0*/  IMAD.MOV.U32 R16, RZ, RZ, RZ ;  /* 0x000000ffff107224 */ /* 0x000fe200078e00ff */
[----:B------:R-:W-:Y:S01]  /*1400*/  SHF.R.U32.HI R7, RZ, 0x7, R18 ;  /* 0x00000007ff077819 */ /* 0x000fe20000011612 */
[----:B------:R-:W-:Y:S01]  /*1410*/  IMAD.MOV.U32 R18, RZ, RZ, RZ ;  /* 0x000000ffff127224 */ /* 0x000fe200078e00ff */
[----:B------:R-:W-:Y:S01]  /*1420*/  VIMNMX R12, RZ, R17, PT ;  /* 0x00000011ff0c7248 */ /* 0x000fe20003fe0100 */
[----:B-1----:R-:W-:Y:S01]  /*1430*/  VIADD R15, R15, 0xffffffff ;  /* 0xffffffff0f0f7836 */ /* 0x002fe20000000000 */
[----:B------:R-:W-:Y:S01]  /*1440*/  SHF.L.U32 R8, R27, R22, RZ ;  /* 0x000000161b087219 */ /* 0x000fe200000006ff */
[----:B------:R-:W-:Y:S01]  /*1450*/  VIADD R13, R13, UR8 ;  /* 0x000000080d0d7c36 */ /* 0x000fe20008000000 */
[----:B------:R-:W-:Y:S01]  /*1460*/  LOP3.LUT R104, R0, 0x1, RZ, 0xfc, !PT ;  /* 0x0000000100687812 */ /* 0x000fe200078efcff */
[----:B------:R-:W-:Y:S01]  /*1470*/  IMAD.IADD R12, R17, 0x1, -R12 ;  /* 0x00000001110c7824 */ /* 0x000fe200078e0a0c */
[----:B------:R-:W-:Y:S01]  /*1480*/  LOP3.LUT R14, RZ, R14, RZ, 0x33, !PT ;  /* 0x0000000eff0e7212 */ /* 0x000fe200078e33ff */
[----:B------:R-:W-:-:S02]  /*1490*/  UIADD3.X UR22, URZ, UR5, URZ, UP0, !UPT ;  /* 0x000000053f167290 */ /* 0x000fc400087fe43f */
[----:B------:R-:W-:-:S12]  /*14a0*/  UIADD3.X UR21, URZ, UR7, URZ, UP1, !UPT ;  /* 0x000000073f157290 */ /* 0x000fd80008ffe43f */
.L_x_157:
[----:B------:R-:W0:Y:S01]  /*14b0*/  SHFL.IDX PT, R22, R7, RZ, 0x1f ;  /* 0x00001fff07167589 */ /* 0x000e2200000e0000 */
[----:B-1----:R-:W1:Y:S01]  /*14c0*/  S2UR UR11, SR_CgaCtaId ;  /* 0x00000000000b79c3 */ /* 0x002e620000008800 */
[----:B------:R-:W-:Y:S01]  /*14d0*/  ISETP.GE.AND P1, PT, R12, 0x1, PT ;  /* 0x000000010c00780c */ /* 0x000fe20003f26270 */
[----:B------:R-:W-:Y:S01]  /*14e0*/  UMOV UR10, 0x400 ;  /* 0x00000400000a7882 */ /* 0x000fe20000000000 */
[----:B------:R-:W-:Y:S02]  /*14f0*/  CS2R R86, SRZ ;  /* 0x0000000000567805 */ /* 0x000fe4000001ff00 */
[----:B------:R-:W-:Y:S02]  /*1500*/  CS2R R24, SRZ ;  /* 0x0000000000187805 */ /* 0x000fe4000001ff00 */
[----:B------:R-:W-:Y:S02]  /*1510*/  CS2R R26, SRZ ;  /* 0x00000000001a7805 */ /* 0x000fe4000001ff00 */
[----:B------:R-:W-:-:S02]  /*1520*/  CS2R R28, SRZ ;  /* 0x00000000001c7805 */ /* 0x000fc4000001ff00 */
[----:B------:R-:W-:Y:S02]  /*1530*/  CS2R R30, SRZ ;  /* 0x00000000001e7805 */ /* 0x000fe4000001ff00 */
[----:B------:R-:W-:Y:S02]  /*1540*/  CS2R R32, SRZ ;  /* 0x0000000000207805 */ /* 0x000fe4000001ff00 */
[----:B------:R-:W-:Y:S02]  /*1550*/  CS2R R34, SRZ ;  /* 0x0000000000227805 */ /* 0x000fe4000001ff00 */
[----:B------:R-:W-:Y:S02]  /*1560*/  CS2R R36, SRZ ;  /* 0x0000000000247805 */ /* 0x000fe4000001ff00 */
[----:B------:R-:W-:Y:S02]  /*1570*/  CS2R R38, SRZ ;  /* 0x0000000000267805 */ /* 0x000fe4000001ff00 */
[----:B------:R-:W-:-:S02]  /*1580*/  CS2R R40, SRZ ;  /* 0x0000000000287805 */ /* 0x000fc4000001ff00 */
[----:B-----5:R-:W-:Y:S02]  /*1590*/  CS2R R42, SRZ ;  /* 0x00000000002a7805 */ /* 0x020fe4000001ff00 */
[----:B------:R-:W-:Y:S02]  /*15a0*/  CS2R R44, SRZ ;  /* 0x00000000002c7805 */ /* 0x000fe4000001ff00 */
        /* <DEDUP_REMOVED lines=8> */
[----:B0-----:R-:W-:Y:S01]  /*1630*/  R2UR UR8, R22 ;  /* 0x00000000160872ca */ /* 0x001fe200000e0000 */
[----:B-1----:R-:W-:Y:S01]  /*1640*/  ULEA UR10, UR11, UR10, 0x18 ;  /* 0x0000000a0b0a7291 */ /* 0x002fe2000f8ec03f */
[----:B------:R-:W-:-:S02]  /*1650*/  CS2R R62, SRZ ;  /* 0x00000000003e7805 */ /* 0x000fc4000001ff00 */
[----:B------:R-:W-:Y:S02]  /*1660*/  CS2R R64, SRZ ;  /* 0x0000000000407805 */ /* 0x000fe4000001ff00 */
        /* <DEDUP_REMOVED lines=8> */
[----:B------:R-:W-:Y:S01]  /*16f0*/  CS2R R82, SRZ ;  /* 0x0000000000527805 */ /* 0x000fe2000001ff00 */
[----:B------:R-:W-:Y:S01]  /*1700*/  ULEA.HI UR9, UR8, UR8, URZ, 0x1 ;  /* 0x0000000808097291 */ /* 0x000fe2000f8f083f */
[----:B------:R-:W-:-:S03]  /*1710*/  CS2R R84, SRZ ;  /* 0x0000000000547805 */ /* 0x000fc6000001ff00 */
[----:B------:R-:W-:-:S04]  /*1720*/  ULOP3.LUT UR9, UR9, 0x7fffe, URZ, 0xc0, !UPT ;  /* 0x0007fffe09097892 */ /* 0x000fc8000f8ec03f */
[----:B------:R-:W-:-:S04]  /*1730*/  UIADD3 UR9, UR8, -UR9, URZ ;  /* 0x8000000908097290 */ /* 0x000fc8000fffe03f */
[----:B------:R-:W-:Y:S01]  /*1740*/  ULEA UR9, UR9, UR10, 0xd ;  /* 0x0000000a09097291 */ /* 0x000fe2000f8e683f */
[----:B--2-4-:R-:W-:Y:S11]  /*1750*/  @!P1 BRA `(.L_x_17) ;  /* 0x00000004002c9947 */ /* 0x014ff60003800000 */
[----:B------:R-:W-:Y:S01]  /*1760*/  UIADD3 UR9, UR9, 0x100, URZ ;  /* 0x0000010009097890 */ /* 0x000fe2000fffe03f */
[----:B------:R-:W-:Y:S01]  /*1770*/  R2UR UR13, R16 ;  /* 0x00000000100d72ca */ /* 0x000fe200000e0000 */
[----:B------:R-:W-:Y:S01]  /*1780*/  IMAD.MOV.U32 R22, RZ, RZ, R12 ;  /* 0x000000ffff167224 */ /* 0x000fe200078e000c */
[----:B------:R-:W-:Y:S01]  /*1790*/  UPLOP3.LUT UP0, UPT, UPT, UPT, UPT, 0x40, 0x0 ;  /* 0x000000000000789c */ /* 0x000fe20003f0e870 */
[----:B------:R-:W-:Y:S01]  /*17a0*/  IMAD.MOV.U32 R92, RZ, RZ, R18 ;  /* 0x000000ffff5c7224 */ /* 0x000fe200078e0012 */
[----:B------:R-:W-:Y:S01]  /*17b0*/  USHF.R.U32.HI UR9, URZ, 0x4, UR9 ;  /* 0x000000043f097899 */ /* 0x000fe20008011609 */
[----:B------:R-:W-:-:S03]  /*17c0*/  IMAD.MOV.U32 R93, RZ, RZ, R16 ;  /* 0x000000ffff5d7224 */ /* 0x000fc600078e0010 */
[----:B------:R-:W-:-:S04]  /*17d0*/  ULOP3.LUT UR9, UR9, 0x3fff, URZ, 0xc0, !UPT ;  /* 0x00003fff09097892 */ /* 0x000fc8000f8ec03f */
[----:B------:R-:W-:-:S12]  /*17e0*/  ULOP3.LUT UR20, UR9, 0x10000, URZ, 0xfc, !UPT ;  /* 0x0001000009147892 */ /* 0x000fd8000f8efc3f */
.L_x_24:
[----:B------:R-:W-:-:S13]  /*17f0*/  ISETP.NE.AND P2, PT, R104, 0x3, PT ;  /* 0x000000036800780c */ /* 0x000fda0003f45270 */
[----:B0-----:R-:W-:Y:S05]  /*1800*/  @!P2 BRA `(.L_x_18) ;  /* 0x000000000004a947 */ /* 0x001fea0003800000 */
[----:B------:R-:W-:Y:S01]  /*1810*/  BPT.TRAP 0x1 ;  /* 0x000000040000795c */ /* 0x000fe20000300000 */
.L_x_18:
[----:B------:R-:W0:Y:S01]  /*1820*/  S2UR UR9, SR_CgaCtaId ;  /* 0x00000000000979c3 */ /* 0x000e220000008800 */
[----:B------:R-:W-:Y:S01]  /*1830*/  UMOV UR8, 0x400 ;  /* 0x0000040000087882 */ /* 0x000fe20000000000 */
[----:B------:R-:W-:Y:S01]  /*1840*/  SHF.L.U32 R88, R92, 0x1f, RZ ;  /* 0x0000001f5c587819 */ /* 0x000fe200000006ff */
[----:B0-----:R-:W-:-:S04]  /*1850*/  ULEA UR25, UR9, UR8, 0x18 ;  /* 0x0000000809197291 */ /* 0x001fc8000f8ec03f */
[----:B------:R-:W-:-:S09]  /*1860*/  ULEA UR8, UR13, UR25, 0x3 ;  /* 0x000000190d087291 */ /* 0x000fd2000f8e183f */
[----:B------:R0:W1:Y:S01]  /*1870*/  SYNCS.PHASECHK.TRANS64.TRYWAIT P1, [UR8], R88 ;  /* 0x00000058ff0075a7 */ /* 0x0000620008020148 */
[----:B------:R-:W-:Y:S05]  /*1880*/  @!P2 BRA `(.L_x_19) ;  /* 0x000000000004a947 */ /* 0x000fea0003800000 */
[----:B------:R-:W-:Y:S01]  /*1890*/  BPT.TRAP 0x1 ;  /* 0x000000040000795c */ /* 0x000fe20000300000 */
.L_x_19:
[----:B-1----:R-:W-:Y:S05]  /*18a0*/  @P1 BRA `(.L_x_20) ;  /* 0x0000000000081947 */ /* 0x002fea0003800000 */
[----:B------:R-:W1:Y:S02]  /*18b0*/  SYNCS.PHASECHK.TRANS64.TRYWAIT P1, [UR8], R88 ;  /* 0x00000058ff0075a7 */ /* 0x000e640008020148 */
[----:B-1----:R-:W-:Y:S05]  /*18c0*/  @!P1 BRA `(.L_x_21) ;  /* 0x0000006800f09947 */ /* 0x002fea0003800000 */
.L_x_20:
[----:B------:R-:W-:Y:S02]  /*18d0*/  USHF.L.U32 UR8, UR13, 0xb, URZ ;  /* 0x0000000b0d087899 */ /* 0x000fe4000800063f */
[----:B------:R-:W-:Y:S02]  /*18e0*/  UIADD3 UR9, UR25, 0x10100, URZ ;  /* 0x0001010019097890 */ /* 0x000fe4000fffe03f */
[----:B------:R-:W-:Y:S02]  /*18f0*/  ULEA UR16, UR13, UR20, 0xa ;  /* 0x000000140d107291 */ /* 0x000fe4000f8e503f */
[----:B01----:R-:W-:Y:S01]  /*1900*/  LEA.HI R88, R10, UR8, RZ, 0x1d ;  /* 0x000000080a587c11 */ /* 0x003fe2000f8fe8ff */
[----:B------:R-:W-:Y:S01]  /*1910*/  USHF.R.U32.HI UR9, URZ, 0x4, UR9 ;  /* 0x000000043f097899 */ /* 0x000fe20008011609 */
[----:B------:R-:W-:-:S03]  /*1920*/  UMOV UR11, 0x40000040 ;  /* 0x40000040000b7882 */ /* 0x000fc60000000000 */
[----:B------:R-:W-:Y:S01]  /*1930*/  ULOP3.LUT UR9, UR9, 0x3fff, URZ, 0xc0, !UPT ;  /* 0x00003fff09097892 */ /* 0x000fe2000f8ec03f */
[----:B------:R-:W0:Y:S03]  /*1940*/  LDS.128 R88, [R88+UR25+0x30100] ;  /* 0x0301001958587984 */ /* 0x000e260008000c00 */
[----:B------:R-:W-:-:S04]  /*1950*/  ULOP3.LUT UR9, UR9, 0x10000, URZ, 0xfc, !UPT ;  /* 0x0001000009097892 */ /* 0x000fc8000f8efc3f */
[----:B------:R-:W-:-:S03]  /*1960*/  UIADD3 UR17, UR8, UR9, URZ ;  /* 0x0000000908117290 */ /* 0x000fc6000fffe03f */
[----:B------:R-:W-:Y:S01]  /*1970*/  UMOV UR8, UR16 ;  /* 0x0000001000087c82 */ /* 0x000fe20008000000 */
[----:B------:R-:W-:-:S03]  /*1980*/  UMOV UR9, 0x40000040 ;  /* 0x4000004000097882 */ /* 0x000fc60000000000 */
[----:B------:R-:W-:Y:S01]  /*1990*/  UMOV UR10, UR17 ;  /* 0x00000011000a7c82 */ /* 0x000fe20008000000 */
[----:B0-----:R-:W-:-:S06]  /*19a0*/  WARPGROUP.ARRIVE ;  /* 0x00000000000079c5 */ /* 0x001fcc0000000000 */
[----:B------:R-:W-:Y:S01]  /*19b0*/  HGMMA.SP.64x128x32.F32.BF16 R24, gdesc[UR8], R24, UP0, R88, 0x0 ;  /* 0x09e05800081879f0 */ /* 0x000fe2000bf01a18 */
[----:B------:R-:W-:Y:S02]  /*19c0*/  UIADD3 UR8, UR16, 0x2, URZ ;  /* 0x0000000210087890 */ /* 0x000fe4000fffe03f */
[----:B------:R-:W-:Y:S01]  /*19d0*/  UIADD3 UR10, UR17, 0x4, URZ ;  /* 0x00000004110a7890 */ /* 0x000fe2000fffe03f */
[----:B------:R-:W-:Y:S01]  /*19e0*/  UMOV UR9, 0x40000040 ;  /* 0x4000004000097882 */ /* 0x000fe20000000000 */
[----:B------:R-:W-:-:S11]  /*19f0*/  UMOV UR11, 0x40000040 ;  /* 0x40000040000b7882 */ /* 0x000fd60000000000 */
[----:B------:R-:W-:Y:S01]  /*1a00*/  HGMMA.SP.64x128x32.F32.BF16 R24, gdesc[UR8], R24, R89, 0x0 ;  /* 0x09e05900081879f0 */ /* 0x000fe20008701a18 */
        /* <DEDUP_REMOVED lines=9> */
[----:B------:R-:W-:Y:S03]  /*1aa0*/  HGMMA.SP.64x128x32.F32.BF16 R24, gdesc[UR8], R24, R91, 0x0, gsb0 ;  /* 0x09e05b00081879f0 */ /* 0x000fe60008001a18 */
[----:B------:R-:W-:Y:S02]  /*1ab0*/  WARPGROUP.DEPBAR.LE gsb0, 0x0 ;  /* 0x00008000000079c5 */ /* 0x000fe40000010000 */
[----:B------:R-:W-:Y:S05]  /*1ac0*/  @!P2 BRA `(.L_x_22) ;  /* 0x000000000004a947 */ /* 0x000fea0003800000 */
[----:B------:R-:W-:Y:S01]  /*1ad0*/  BPT.TRAP 0x1 ;  /* 0x000000040000795c */ /* 0x000fe20000300000 */
.L_x_22:
[----:B------:R-:W-:Y:S02]  /*1ae0*/  @P0 LEA R88, R93, UR25, 0x3 ;  /* 0x000000195d580c11 */ /* 0x000fe4000f8e18ff */
[----:B------:R-:W-:-:S03]  /*1af0*/  ISETP.GT.U32.AND P1, PT, R0, 0x1, PT ;  /* 0x000000010000780c */ /* 0x000fc60003f24070 */
[----:B------:R-:W-:-:S05]  /*1b00*/  @P0 VIADD R89, R88, 0x20 ;  /* 0x0000002058590836 */ /* 0x000fca0000000000 */
[----:B------:R-:W-:-:S04]  /*1b10*/  @P0 PRMT R89, R4, 0x654, R89 ;  /* 0x0000065404590816 */ /* 0x000fc80000000059 */
[----:B------:R0:W-:Y:S01]  /*1b20*/  @P0 SYNCS.ARRIVE.TRANS64.RED.A1T0 RZ, [R89+URZ], RZ ;  /* 0x000000ff59ff09a7 */ /* 0x0001e2000810043f */
[----:B------:R-:W-:Y:S05]  /*1b30*/  @P1 BRA `(.L_x_23) ;  /* 0x0000000000041947 */ /* 0x000fea0003800000 */
[----:B------:R-:W-:Y:S01]  /*1b40*/  BPT.TRAP 0x1 ;  /* 0x000000040000795c */ /* 0x000fe20000300000 */
.L_x_23:
[----:B------:R-:W-:Y:S01]  /*1b50*/  UIADD3 UR13, UR13, 0x1, URZ ;  /* 0x000000010d0d7890 */ /* 0x000fe2000fffe03f */
[C---:B------:R-:W-:Y:S01]  /*1b60*/  ISETP.GT.AND P2, PT, R22.reuse, 0x1, PT ;  /* 0x000000011600780c */ /* 0x040fe20003f44270 */
[----:B------:R-:W-:Y:S02]  /*1b70*/  VIADD R93, R93, 0x1 ;  /* 0x000000015d5d7836 */ /* 0x000fe40000000000 */
[----:B------:R-:W-:Y:S01]  /*1b80*/  UISETP.NE.AND UP0, UPT, UR13, 0x4, UPT ;  /* 0x000000040d00788c */ /* 0x000fe2000bf05270 */
[----:B------:R-:W-:Y:S02]  /*1b90*/  VIADD R22, R22, 0xffffffff ;  /* 0xffffffff16167836 */ /* 0x000fe40000000000 */
[C---:B------:R-:W-:Y:S01]  /*1ba0*/  ISETP.NE.AND P1, PT, R93.reuse, 0x4, PT ;  /* 0x000000045d00780c */ /* 0x040fe20003f25270 */
[----:B------:R-:W-:Y:S02]  /*1bb0*/  USEL UR8, URZ, 0x1, UP0 ;  /* 0x000000013f087887 */ /* 0x000fe40008000000 */
[----:B------:R-:W-:Y:S01]  /*1bc0*/  USEL UR13, UR13, URZ, UP0 ;  /* 0x0000003f0d0d7287 */ /* 0x000fe20008000000 */
[----:B------:R-:W-:Y:S01]  /*1bd0*/  SEL R93, R93, RZ, P1 ;  /* 0x000000ff5d5d7207 */ /* 0x000fe20000800000 */
[----:B------:R-:W-:-:S02]  /*1be0*/  UPLOP3.LUT UP0, UPT, UPT, UPT, UPT, 0x80, 0x0 ;  /* 0x000000000000789c */ /* 0x000fc40003f0f070 */
[----:B------:R-:W-:Y:S01]  /*1bf0*/  LOP3.LUT R92, R92, UR8, RZ, 0x3c, !PT ;  /* 0x000000085c5c7c12 */ /* 0x000fe2000f8e3cff */
[----:B------:R-:W-:Y:S08]  /*1c00*/  @P2 BRA `(.L_x_24) ;  /* 0xfffffff800f82947 */ /* 0x000ff0000383ffff */
.L_x_17:
[----:B------:R-:W-:Y:S01]  /*1c10*/  IMAD.SHL.U32 R94, R20, 0x80, RZ ;  /* 0x00000080145e7824 */ /* 0x000fe200078e00ff */
[----:B------:R-:W-:Y:S01]  /*1c20*/  SHF.R.S32.HI R95, RZ, 0x1f, R23 ;  /* 0x0000001fff5f7819 */ /* 0x000fe20000011417 */
[----:B------:R-:W-:Y:S01]  /*1c30*/  IMAD.SHL.U32 R22, R21, 0x80, RZ ;  /* 0x0000008015167824 */ /* 0x000fe200078e00ff */
[----:B------:R-:W-:Y:S01]  /*1c40*/  ULDC UR10, c[0x0][0x288] ;  /* 0x0000a200000a7ab9 */ /* 0x000fe20000000800 */
[----:B------:R-:W-:Y:S01]  /*1c50*/  IMAD.IADD R90, R11, 0x1, R94 ;  /* 0x000000010b5a7824 */ /* 0x000fe200078e025e */
[----:B------:R-:W-:Y:S01]  /*1c60*/  ULDC.64 UR8, c[0x0][0x6d0] ;  /* 0x0001b40000087ab9 */ /* 0x000fe20000000a00 */
[----:B------:R-:W-:Y:S02]  /*1c70*/  WARPGROUP.DEPBAR.LE gsb0, 0x0 ;  /* 0x00008000000079c5 */ /* 0x000fe40000010000 */
[----:B------:R-:W-:Y:S01]  /*1c80*/  ISETP.GE.AND P1, PT, R22, UR10, PT ;  /* 0x0000000a16007c0c */ /* 0x000fe2000bf26270 */
[----:B------:R-:W-:Y:S01]  /*1c90*/  IMAD R20, R95, UR8, RZ ;  /* 0x000000085f147c24 */ /* 0x000fe2000f8e02ff */
[----:B------:R-:W-:-:S03]  /*1ca0*/  SHF.R.S32.HI R91, RZ, 0x1f, R90 ;  /* 0x0000001fff5b7819 */ /* 0x000fc6000001145a */
[C---:B------:R-:W-:Y:S02]  /*1cb0*/  IMAD R93, R23.reuse, UR9, R20 ;  /* 0x00000009175d7c24 */ /* 0x040fe4000f8e0214 */
[----:B0-----:R-:W-:Y:S01]  /*1cc0*/  IMAD.WIDE.U32 R88, R23, UR8, R90 ;  /* 0x0000000817587c25 */ /* 0x001fe2000f8e005a */
[----:B------:R-:W-:Y:S02]  /*1cd0*/  ULDC UR8, c[0x0][0x284] ;  /* 0x0000a10000087ab9 */ /* 0x000fe40000000800 */
[----:B------:R-:W-:Y:S01]  /*1ce0*/  ISETP.GE.OR P1, PT, R94, UR8, P1 ;  /* 0x000000085e007c0c */ /* 0x000fe20008f26670 */
[----:B------:R-:W-:Y:S02]  /*1cf0*/  IMAD.IADD R89, R89, 0x1, R93 ;  /* 0x0000000159597824 */ /* 0x000fe400078e025d */
[----:B------:R-:W-:-:S10]  /*1d00*/  IMAD.MOV.U32 R20, RZ, RZ, -0x1 ;  /* 0xffffffffff147424 */ /* 0x000fd400078e00ff */
[----:B------:R-:W-:Y:S05]  /*1d10*/  @P1 BRA `(.L_x_25) ;  /* 0x0000004800901947 */ /* 0x000fea0003800000 */
[----:B------:R-:W0:Y:S01]  /*1d20*/  LDC.64 R112, c[0x0][0x6c8] ;  /* 0x0001b200ff707b82 */ /* 0x000e220000000a00 */
[----:B------:R-:W-:Y:S01]  /*1d30*/  IMAD.WIDE R92, R21, 0x80, RZ ;  /* 0x00000080155c7825 */ /* 0x000fe200078e02ff */
[----:B---3-5:R-:W-:Y:S01]  /*1d40*/  FSETP.NEU.AND P3, PT, R6, RZ, PT ;  /* 0x000000ff0600720b */ /* 0x028fe20003f6d000 */
[----:B------:R-:W-:Y:S02]  /*1d50*/  BSSY B0, `(.L_x_25) ;  /* 0x00004a0000007945 */ /* 0x000fe40003800000 */
[----:B------:R-:W-:Y:S01]  /*1d60*/  IMAD.IADD R22, R9, 0x1, -R22 ;  /* 0x0000000109167824 */ /* 0x000fe200078e0a16 */
[----:B------:R-:W-:Y:S01]  /*1d70*/  LOP3.LUT R105, R92, 0x6, R19, 0xf8, !PT ;  /* 0x000000065c697812 */ /* 0x000fe200078ef813 */
[----:B------:R-:W-:-:S03]  /*1d80*/  IMAD.IADD R21, R13, 0x1, -R94 ;  /* 0x000000010d157824 */ /* 0x000fc600078e0a5e */
[----:B------:R-:W-:-:S04]  /*1d90*/  ISETP.GT.AND P2, PT, R22, RZ, PT ;  /* 0x000000ff1600720c */ /* 0x000fc80003f44270 */
[----:B------:R-:W-:Y:S01]  /*1da0*/  ISETP.GT.AND P1, PT, R21, RZ, P2 ;  /* 0x000000ff1500720c */ /* 0x000fe20001724270 */
[-C--:B0-----:R-:W-:Y:S02]  /*1db0*/  IMAD R94, R93, R112.reuse, RZ ;  /* 0x000000705d5e7224 */ /* 0x081fe400078e02ff */
[----:B------:R-:W-:-:S04]  /*1dc0*/  IMAD.WIDE.U32 R96, R105, R112, R88 ;  /* 0x0000007069607225 */ /* 0x000fc800078e0058 */
[----:B------:R-:W-:-:S04]  /*1dd0*/  IMAD R89, R105, R113, R94 ;  /* 0x0000007169597224 */ /* 0x000fc800078e025e */
[----:B------:R-:W-:Y:S01]  /*1de0*/  IMAD.IADD R111, R97, 0x1, R89 ;  /* 0x00000001616f7824 */ /* 0x000fe200078e0259 */
[----:B------:R-:W-:Y:S06]  /*1df0*/  @!P3 BRA `(.L_x_26) ;  /* 0x0000003000e8b947 */ /* 0x000fec0003800000 */
[----:B------:R-:W-:Y:S01]  /*1e00*/  ULDC.64 UR8, c[0x0][0x6b8] ;  /* 0x0001ae0000087ab9 */ /* 0x000fe20000000a00 */
[----:B------:R-:W-:Y:S01]  /*1e10*/  ULDC.64 UR26, c[0x0][0x6b0] ;  /* 0x0001ac00001a7ab9 */ /* 0x000fe20000000a00 */
[----:B------:R-:W-:Y:S01]  /*1e20*/  IMAD R88, R95, UR8, RZ ;  /* 0x000000085f587c24 */ /* 0x000fe2000f8e02ff */
[----:B------:R-:W-:Y:S01]  /*1e30*/  ULDC.64 UR10, c[0x0][0x6a8] ;  /* 0x0001aa00000a7ab9 */ /* 0x000fe20000000a00 */
[----:B------:R-:W-:Y:S01]  /*1e40*/  IMAD R92, R93, UR26, RZ ;  /* 0x0000001a5d5c7c24 */ /* 0x000fe2000f8e02ff */
[----:B------:R-:W0:Y:S01]  /*1e50*/  LDC.64 R100, c[0x0][0x6b0] ;  /* 0x0001ac00ff647b82 */ /* 0x000e220000000a00 */
[----:B------:R-:W-:Y:S01]  /*1e60*/  IMAD.WIDE.U32 R102, R23, UR8, R90 ;  /* 0x0000000817667c25 */ /* 0x000fe2000f8e005a */
[----:B------:R-:W-:-:S03]  /*1e70*/  ULDC.64 UR16, c[0x0][0x6c0] ;  /* 0x0001b00000107ab9 */ /* 0x000fc60000000a00 */
[----:B------:R-:W-:Y:S02]  /*1e80*/  IMAD R107, R23, UR9, R88 ;  /* 0x00000009176b7c24 */ /* 0x000fe4000f8e0258 */
[----:B------:R-:W-:Y:S02]  /*1e90*/  IMAD R109, R105, UR27, R92 ;  /* 0x0000001b696d7c24 */ /* 0x000fe4000f8e025c */
[----:B------:R-:W-:Y:S02]  /*1ea0*/  IMAD.IADD R93, R103, 0x1, R107 ;  /* 0x00000001675d7824 */ /* 0x000fe400078e026b */
[----:B------:R-:W-:-:S04]  /*1eb0*/  IMAD.MOV.U32 R92, RZ, RZ, R102 ;  /* 0x000000ffff5c7224 */ /* 0x000fc800078e0066 */
[----:B------:R-:W-:-:S04]  /*1ec0*/  IMAD.WIDE.U32 R88, R105, UR26, R92 ;  /* 0x0000001a69587c25 */ /* 0x000fc8000f8e005c */
[----:B------:R-:W-:Y:S01]  /*1ed0*/  IMAD.IADD R89, R89, 0x1, R109 ;  /* 0x0000000159597824 */ /* 0x000fe200078e026d */
[----:B------:R-:W-:-:S04]  /*1ee0*/  LEA R94, P3, R88, UR10, 0x2 ;  /* 0x0000000a585e7c11 */ /* 0x000fc8000f8610ff */
[----:B------:R-:W-:-:S05]  /*1ef0*/  LEA.HI.X R95, R88, UR11, R89, 0x2, P3 ;  /* 0x0000000b585f7c11 */ /* 0x000fca00098f1459 */
[----:B------:R-:W3:Y:S01]  /*1f00*/  @P1 LDG.E.LTC128B R103, desc[UR18][R94.64] ;  /* 0x000000125e671981 */ /* 0x000ee2000c1e1920 */
[----:B------:R-:W-:Y:S01]  /*1f10*/  LEA R88, P3, R96, UR16, 0x2 ;  /* 0x0000001060587c11 */ /* 0x000fe2000f8610ff */
[C---:B------:R-:W-:Y:S01]  /*1f20*/  IMAD.WIDE.U32 R98, R105.reuse, UR26, R90 ;  /* 0x0000001a69627c25 */ /* 0x040fe2000f8e005a */
[----:B------:R-:W-:Y:S01]  /*1f30*/  ISETP.GT.AND P5, PT, R22, 0x1, PT ;  /* 0x000000011600780c */ /* 0x000fe20003fa4270 */
[----:B------:R-:W-:Y:S01]  /*1f40*/  BSSY B1, `(.L_x_27) ;  /* 0x0000017000017945 */ /* 0x000fe20003800000 */
[----:B------:R-:W-:Y:S01]  /*1f50*/  LEA.HI.X R89, R96, UR17, R111, 0x2, P3 ;  /* 0x0000001160597c11 */ /* 0x000fe200098f146f */
[----:B0-----:R-:W-:Y:S01]  /*1f60*/  IMAD.WIDE.U32 R100, R105, UR26, R100 ;  /* 0x0000001a69647c25 */ /* 0x001fe2000f8e0064 */
[----:B------:R-:W-:-:S03]  /*1f70*/  LEA R96, P3, R112, R88, 0x2 ;  /* 0x0000005870607211 */ /* 0x000fc600078610ff */
[C---:B------:R-:W-:Y:S01]  /*1f80*/  IMAD.IADD R99, R109.reuse, 0x1, R99 ;  /* 0x000000016d637824 */ /* 0x040fe200078e0263 */
[----:B------:R-:W-:Y:S01]  /*1f90*/  LEA.HI.X R97, R112, R89, R113, 0x2, P3 ;  /* 0x0000005970617211 */ /* 0x000fe200018f1471 */
[----:B------:R-:W-:Y:S01]  /*1fa0*/  IMAD.IADD R109, R109, 0x1, R101 ;  /* 0x000000016d6d7824 */ /* 0x000fe200078e0265 */
[----:B------:R-:W-:Y:S01]  /*1fb0*/  IADD3 R102, P3, R102, R100, RZ ;  /* 0x0000006466667210 */ /* 0x000fe20007f7e0ff */
[----:B------:R-:W-:-:S04]  /*1fc0*/  IMAD.WIDE.U32 R98, R23, UR8, R98 ;  /* 0x0000000817627c25 */ /* 0x000fc8000f8e0062 */
[----:B------:R-:W-:Y:S01]  /*1fd0*/  IMAD.X R93, R109, 0x1, R93, P3 ;  /* 0x000000016d5d7824 */ /* 0x000fe200018e065d */
[----:B------:R-:W-:Y:S01]  /*1fe0*/  LEA R92, P3, R102, UR10, 0x2 ;  /* 0x0000000a665c7c11 */ /* 0x000fe2000f8610ff */
[----:B------:R-:W-:-:S03]  /*1ff0*/  IMAD.IADD R99, R107, 0x1, R99 ;  /* 0x000000016b637824 */ /* 0x000fc600078e0263 */
[----:B------:R-:W-:Y:S02]  /*2000*/  LEA.HI.X R93, R102, UR11, R93, 0x2, P3 ;  /* 0x0000000b665d7c11 */ /* 0x000fe400098f145d */
[----:B------:R-:W-:Y:S02]  /*2010*/  IADD3 R102, P6, R90, R100, RZ ;  /* 0x000000645a667210 */ /* 0x000fe40007fde0ff */
[----:B------:R-:W-:-:S04]  /*2020*/  LEA R100, P3, R98, UR10, 0x2 ;  /* 0x0000000a62647c11 */ /* 0x000fc8000f8610ff */
[----:B------:R-:W-:Y:S01]  /*2030*/  LEA.HI.X R101, R98, UR11, R99, 0x2, P3 ;  /* 0x0000000b62657c11 */ /* 0x000fe200098f1463 */
[----:B---3--:R-:W-:Y:S01]  /*2040*/  FMUL R105, R103, R6 ;  /* 0x0000000667697220 */ /* 0x008fe20000400000 */
[----:B------:R-:W-:-:S03]  /*2050*/  IMAD.MOV.U32 R99, RZ, RZ, R103 ;  /* 0x000000ffff637224 */ /* 0x000fc600078e0067 */
[----:B--2---:R-:W-:-:S05]  /*2060*/  FFMA R105, R24, R5, R105 ;  /* 0x0000000518697223 */ /* 0x004fca0000000069 */
[----:B------:R0:W-:Y:S01]  /*2070*/  @P1 STG.E desc[UR18][R88.64], R105 ;  /* 0x0000006958001986 */ /* 0x0001e2000c101912 */
[----:B------:R-:W-:-:S13]  /*2080*/  ISETP.GT.AND P1, PT, R21, RZ, P5 ;  /* 0x000000ff1500720c */ /* 0x000fda0002f24270 */
[----:B0-----:R-:W-:Y:S05]  /*2090*/  @!P1 BRA `(.L_x_28) ;  /* 0x0000000000049947 */ /* 0x001fea0003800000 */
[----:B------:R0:W5:Y:S02]  /*20a0*/  LDG.E.LTC128B R99, desc[UR18][R92.64] ;  /* 0x000000125c637981 */ /* 0x000164000c1e1920 */
.L_x_28:
[----:B------:R-:W-:Y:S05]  /*20b0*/  BSYNC B1 ;  /* 0x0000000000017941 */ /* 0x000fea0003800000 */
.L_x_27:
[----:B-----5:R-:W-:Y:S01]  /*20c0*/  FMUL R24, R99, R6 ;  /* 0x0000000663187220 */ /* 0x020fe20000400000 */
[----:B------:R-:W-:Y:S01]  /*20d0*/  IMAD.X R103, R91, 0x1, R109, P6 ;  /* 0x000000015b677824 */ /* 0x000fe200030e066d */
[----:B------:R-:W-:Y:S01]  /*20e0*/  ISETP.GT.AND P2, PT, R21, 0x8, P2 ;  /* 0x000000081500780c */ /* 0x000fe20001744270 */
[----:B------:R-:W-:Y:S01]  /*20f0*/  BSSY B1, `(.L_x_29) ;  /* 0x0000007000017945 */ /* 0x000fe20003800000 */
[----:B------:R-:W-:Y:S01]  /*2100*/  FFMA R91, R25, R5, R24 ;  /* 0x00000005195b7223 */ /* 0x000fe20000000018 */
[----:B------:R-:W-:Y:S01]  /*2110*/  ISETP.GT.AND P3, PT, R22, 0x8, PT ;  /* 0x000000081600780c */ /* 0x000fe20003f64270 */
[----:B------:R-:W-:-:S03]  /*2120*/  IMAD.WIDE.U32 R24, R23, UR8, R102 ;  /* 0x0000000817187c25 */ /* 0x000fc6000f8e0066 */
[----:B------:R1:W-:Y:S06]  /*2130*/  @P1 STG.E desc[UR18][R96.64], R91 ;  /* 0x0000005b60001986 */ /* 0x0003ec000c101912 */
[----:B------:R-:W-:Y:S05]  /*2140*/  @!P2 BRA `(.L_x_30) ;  /* 0x000000000004a947 */ /* 0x000fea0003800000 */
[----:B------:R2:W5:Y:S02]  /*2150*/  LDG.E.LTC128B R99, desc[UR18][R100.64+0x20] ;  /* 0x0000201264637981 */ /* 0x000564000c1e1920 */
.L_x_30:
[----:B------:R-:W-:Y:S05]  /*2160*/  BSYNC B1 ;  /* 0x0000000000017941 */ /* 0x000fea0003800000 */
.L_x_29:
[----:B------:R-:W-:Y:S01]  /*2170*/  IMAD.IADD R25, R107, 0x1, R25 ;  /* 0x000000016b197824 */ /* 0x000fe200078e0219 */
[C---:B------:R-:W-:Y:S01]  /*2180*/  LEA R90, P1, R24.reuse, UR10, 0x2 ;  /* 0x0000000a185a7c11 */ /* 0x040fe2000f8210ff */
[----:B-----5:R-:W-:Y:S01]  /*2190*/  FMUL R23, R99, R6 ;  /* 0x0000000663177220 */ /* 0x020fe20000400000 */
[----:B------:R-:W-:Y:S01]  /*21a0*/  ISETP.GT.AND P5, PT, R21, 0x8, P5 ;  /* 0x000000081500780c */ /* 0x000fe20002fa4270 */
[----:B------:R-:W-:Y:S01]  /*21b0*/  BSSY B1, `(.L_x_31) ;  /* 0x0000008000017945 */ /* 0x000fe20003800000 */
[----:B-1----:R-:W-:Y:S01]  /*21c0*/  LEA.HI.X R91, R24, UR11, R25, 0x2, P1 ;  /* 0x0000000b185b7c11 */ /* 0x002fe200088f1419 */
[----:B------:R-:W-:Y:S01]  /*21d0*/  FFMA R23, R26, R5, R23 ;  /* 0x000000051a177223 */ /* 0x000fe20000000017 */
[----:B------:R-:W-:Y:S02]  /*21e0*/  @P2 IMAD.MOV.U32 R24, RZ, RZ, R88 ;  /* 0x000000ffff182224 */ /* 0x000fe400078e0058 */
[----:B------:R-:W-:-:S05]  /*21f0*/  @P2 IMAD.MOV.U32 R25, RZ, RZ, R89 ;  /* 0x000000ffff192224 */ /* 0x000fca00078e0059 */
[----:B------:R1:W-:Y:S02]  /*2200*/  @P2 STG.E desc[UR18][R24.64+0x20], R23 ;  /* 0x0000201718002986 */ /* 0x0003e4000c101912 */
[----:B------:R-:W-:Y:S05]  /*2210*/  @!P5 BRA `(.L_x_32) ;  /* 0x000000000004d947 */ /* 0x000fea0003800000 */
[----:B------:R3:W5:Y:S02]  /*2220*/  LDG.E.LTC128B R99, desc[UR18][R90.64+0x20] ;  /* 0x000020125a637981 */ /* 0x000764000c1e1920 */
.L_x_32:
[----:B------:R-:W-:Y:S05]  /*2230*/  BSYNC B1 ;  /* 0x0000000000017941 */ /* 0x000fea0003800000 */
.L_x_31:
[----:B-1---5:R-:W-:Y:S01]  /*2240*/  FMUL R24, R99, R6 ;  /* 0x0000000663187220 */ /* 0x022fe20000400000 */
[----:B---3--:R-:W-:Y:S01]  /*2250*/  @P5 IMAD.MOV.U32 R90, RZ, RZ, R96 ;  /* 0x000000ffff5a5224 */ /* 0x008fe200078e0060 */
[----:B------:R-:W-:Y:S01]  /*2260*/  ISETP.GT.AND P6, PT, R21, RZ, P3 ;  /* 0x000000ff1500720c */ /* 0x000fe20001fc4270 */
[----:B------:R-:W-:Y:S02]  /*2270*/  @P5 IMAD.MOV.U32 R91, RZ, RZ, R97 ;  /* 0x000000ffff5b5224 */ /* 0x000fe400078e0061 */
[----:B------:R-:W-:Y:S01]  /*2280*/  FFMA R23, R27, R5, R24 ;  /* 0x000000051b177223 */ /* 0x000fe20000000018 */
[----:B------:R-:W-:Y:S01]  /*2290*/  IADD3 R24, P1, R94, UR6, RZ ;  /* 0x000000065e187c10 */ /* 0x000fe2000ff3e0ff */
[----:B------:R-:W-:Y:S01]  /*22a0*/  BSSY B1, `(.L_x_33) ;  /* 0x0000006000017945 */ /* 0x000fe20003800000 */
[----:B------:R-:W-:Y:S02]  /*22b0*/  IADD3 R26, P2, R88, UR12, RZ ;  /* 0x0000000c581a7c10 */ /* 0x000fe4000ff5e0ff */
[----:B------:R1:W-:Y:S01]  /*22c0*/  @P5 STG.E desc[UR18][R90.64+0x20], R23 ;  /* 0x000020175a005986 */ /* 0x0003e2000c101912 */
[----:B------:R-:W-:-:S04]  /*22d0*/  IADD3.X R25, R95, UR5, RZ, P1, !PT ;  /* 0x000000055f197c10 */ /* 0x000fc80008ffe4ff */
[----:B------:R-:W-:Y:S06]  /*22e0*/  @!P6 BRA `(.L_x_34) ;  /* 0x000000000004e947 */ /* 0x000fec0003800000 */
[----:B------:R3:W5:Y:S02]  /*22f0*/  LDG.E.LTC128B R99, desc[UR18][R24.64] ;  /* 0x0000001218637981 */ /* 0x000764000c1e1920 */
.L_x_34:
[----:B------:R-:W-:Y:S05]  /*2300*/  BSYNC B1 ;  /* 0x0000000000017941 */ /* 0x000fea0003800000 */
.L_x_33:
[----:B------:R-:W-:Y:S01]  /*2310*/  ISETP.GT.AND P1, PT, R22, 0x9, PT ;  /* 0x000000091600780c */ /* 0x000fe20003f24270 */
[----:B-1---5:R-:W-:Y:S01]  /*2320*/  FMUL R23, R99, R6 ;  /* 0x0000000663177220 */ /* 0x022fe20000400000 */
[----:B------:R-:W-:Y:S01]  /*2330*/  IADD3.X R27, R89, UR7, RZ, P2, !PT ;  /* 0x00000007591b7c10 */ /* 0x000fe200097fe4ff */
[----:B------:R-:W-:Y:S01]  /*2340*/  BSSY B1, `(.L_x_35) ;  /* 0x000000a000017945 */ /* 0x000fe20003800000 */
[----:B------:R-:W-:Y:S01]  /*2350*/  ISETP.GT.AND P2, PT, R21, RZ, P1 ;  /* 0x000000ff1500720c */ /* 0x000fe20000f44270 */
[----:B--2---:R-:W-:Y:S01]  /*2360*/  FFMA R101, R28, R5, R23 ;  /* 0x000000051c657223 */ /* 0x004fe20000000017 */
[----:B------:R-:W-:Y:S01]  /*2370*/  IADD3 R98, P5, R96, UR12, RZ ;  /* 0x0000000c60627c10 */ /* 0x000fe2000ffbe0ff */
[----:B------:R-:W-:-:S03]  /*2380*/  IMAD.MOV.U32 R23, RZ, RZ, R99 ;  /* 0x000000ffff177224 */ /* 0x000fc600078e0063 */
[----:B------:R1:W-:Y:S01]  /*2390*/  @P6 STG.E desc[UR18][R26.64], R101 ;  /* 0x000000651a006986 */ /* 0x0003e2000c101912 */
[----:B------:R-:W-:-:S04]  /*23a0*/  IADD3 R90, P6, R92, UR6, RZ ;  /* 0x000000065c5a7c10 */ /* 0x000fc8000ffde0ff */
[----:B------:R-:W-:Y:S02]  /*23b0*/  IADD3.X R91, R93, UR5, RZ, P6, !PT ;  /* 0x000000055d5b7c10 */ /* 0x000fe4000b7fe4ff */
[----:B------:R-:W-:Y:S07]  /*23c0*/  @!P2 BRA `(.L_x_36) ;  /* 0x000000000004a947 */ /* 0x000fee0003800000 */
[----:B------:R2:W5:Y:S02]  /*23d0*/  LDG.E.LTC128B R23, desc[UR18][R90.64] ;  /* 0x000000125a177981 */ /* 0x000564000c1e1920 */
.L_x_36:
[----:B------:R-:W-:Y:S05]  /*23e0*/  BSYNC B1 ;  /* 0x0000000000017941 */ /* 0x000fea0003800000 */
.L_x_35:
[----:B-----5:R-:W-:Y:S01]  /*23f0*/  FMUL R28, R23, R6 ;  /* 0x00000006171c7220 */ /* 0x020fe20000400000 */
[----:B------:R-:W-:Y:S01]  /*2400*/  IADD3.X R99, R97, UR7, RZ, P5, !PT ;  /* 0x0000000761637c10 */ /* 0x000fe2000affe4ff */
[----:B------:R-:W-:Y:S01]  /*2410*/  BSSY B1, `(.L_x_37) ;  /* 0x0000008000017945 */ /* 0x000fe20003800000 */
[----:B------:R-:W-:Y:S01]  /*2420*/  ISETP.GT.AND P3, PT, R21, 0x8, P3 ;  /* 0x000000081500780c */ /* 0x000fe20001f64270 */
[----:B-1----:R-:W-:Y:S01]  /*2430*/  FFMA R101, R29, R5, R28 ;  /* 0x000000051d657223 */ /* 0x002fe2000000001c */
[----:B------:R-:W-:-:S04]  /*2440*/  IADD3 R28, P5, R94, UR24, RZ ;  /* 0x000000185e1c7c10 */ /* 0x000fc8000ffbe0ff */
[----:B------:R1:W-:Y:S01]  /*2450*/  @P2 STG.E desc[UR18][R98.64], R101 ;  /* 0x0000006562002986 */ /* 0x0003e2000c101912 */
[----:B------:R-:W-:-:S06]  /*2460*/  IADD3.X R29, R95, UR22, RZ, P5, !PT ;  /* 0x000000165f1d7c10 */ /* 0x000fcc000affe4ff */
[----:B------:R-:W-:Y:S05]  /*2470*/  @!P3 BRA `(.L_x_38) ;  /* 0x000000000004b947 */ /* 0x000fea0003800000 */
[----:B------:R4:W5:Y:S02]  /*2480*/  LDG.E.LTC128B R23, desc[UR18][R28.64] ;  /* 0x000000121c177981 */ /* 0x000964000c1e1920 */
.L_x_38:
[----:B------:R-:W-:Y:S05]  /*2490*/  BSYNC B1 ;  /* 0x0000000000017941 */ /* 0x000fea0003800000 */
.L_x_37:
[----:B----45:R-:W-:Y:S01]  /*24a0*/  FMUL R29, R23, R6 ;  /* 0x00000006171d7220 */ /* 0x030fe20000400000 */
[----:B------:R-:W-:Y:S01]  /*24b0*/  IADD3 R28, P5, R88, UR23, RZ ;  /* 0x00000017581c7c10 */ /* 0x000fe2000ffbe0ff */
[----:B------:R-:W-:Y:S01]  /*24c0*/  BSSY B1, `(.L_x_39) ;  /* 0x000000b000017945 */ /* 0x000fe20003800000 */
[----:B------:R-:W-:Y:S01]  /*24d0*/  ISETP.GT.AND P1, PT, R21, 0x8, P1 ;  /* 0x000000081500780c */ /* 0x000fe20000f24270 */
[----:B------:R-:W-:Y:S01]  /*24e0*/  FFMA R95, R30, R5, R29 ;  /* 0x000000051e5f7223 */ /* 0x000fe2000000001d */
[----:B------:R-:W-:Y:S02]  /*24f0*/  IADD3.X R29, R89, UR21, RZ, P5, !PT ;  /* 0x00000015591d7c10 */ /* 0x000fe4000affe4ff */
[----:B------:R-:W-:Y:S02]  /*2500*/  IADD3 R88, P6, R92, UR24, RZ ;  /* 0x000000185c587c10 */ /* 0x000fe4000ffde0ff */
[----:B------:R-:W-:Y:S01]  /*2510*/  ISETP.GT.AND P2, PT, R22, 0x10, PT ;  /* 0x000000101600780c */ /* 0x000fe20003f44270 */
[----:B------:R4:W-:Y:S01]  /*2520*/  @P3 STG.E desc[UR18][R28.64], R95 ;  /* 0x0000005f1c003986 */ /* 0x0009e2000c101912 */
[----:B------:R-:W-:-:S02]  /*2530*/  IADD3 R94, P5, R96, UR23, RZ ;  /* 0x00000017605e7c10 */ /* 0x000fc4000ffbe0ff */
[----:B------:R-:W-:-:S03]  /*2540*/  IADD3.X R89, R93, UR22, RZ, P6, !PT ;  /* 0x000000165d597c10 */ /* 0x000fc6000b7fe4ff */
[----:B------:R-:W-:Y:S08]  /*2550*/  @!P1 BRA `(.L_x_40) ;  /* 0x0000000000049947 */ /* 0x000ff00003800000 */
[----:B------:R0:W5:Y:S02]  /*2560*/  LDG.E.LTC128B R23, desc[UR18][R88.64] ;  /* 0x0000001258177981 */ /* 0x000164000c1e1920 */
.L_x_40:
[----:B------:R-:W-:Y:S05]  /*2570*/  BSYNC B1 ;  /* 0x0000000000017941 */ /* 0x000fea0003800000 */
.L_x_39:
[----:B----45:R-:W-:Y:S01]  /*2580*/  FMUL R28, R23, R6 ;  /* 0x00000006171c7220 */ /* 0x030fe20000400000 */
[----:B------:R-:W-:Y:S01]  /*2590*/  IADD3.X R95, R97, UR21, RZ, P5, !PT ;  /* 0x00000015615f7c10 */ /* 0x000fe2000affe4ff */
[----:B------:R-:W-:Y:S01]  /*25a0*/  BSSY B1, `(.L_x_41) ;  /* 0x0000009000017945 */ /* 0x000fe20003800000 */
[----:B------:R-:W-:Y:S01]  /*25b0*/  ISETP.GT.AND P3, PT, R21, RZ, P2 ;  /* 0x000000ff1500720c */ /* 0x000fe20001764270 */
[----:B------:R-:W-:Y:S01]  /*25c0*/  FFMA R31, R31, R5, R28 ;  /* 0x000000051f1f7223 */ /* 0x000fe2000000001c */
[----:B------:R-:W-:Y:S02]  /*25d0*/  IADD3 R28, P6, R24, UR6, RZ ;  /* 0x00000006181c7c10 */ /* 0x000fe4000ffde0ff */
[----:B------:R-:W-:Y:S02]  /*25e0*/  IADD3 R30, P5, R26, UR12, RZ ;  /* 0x0000000c1a1e7c10 */ /* 0x000fe4000ffbe0ff */
[----:B------:R4:W-:Y:S01]  /*25f0*/  @P1 STG.E desc[UR18][R94.64], R31 ;  /* 0x0000001f5e001986 */ /* 0x0009e2000c101912 */
[----:B------:R-:W-:-:S06]  /*2600*/  IADD3.X R29, R25, UR5, RZ, P6, !PT ;  /* 0x00000005191d7c10 */ /* 0x000fcc000b7fe4ff */
[----:B------:R-:W-:Y:S05]  /*2610*/  @!P3 BRA `(.L_x_42) ;  /* 0x000000000004b947 */ /* 0x000fea0003800000 */
[----:B------:R0:W5:Y:S02]  /*2620*/  LDG.E.LTC128B R23, desc[UR18][R28.64] ;  /* 0x000000121c177981 */ /* 0x000164000c1e1920 */
.L_x_42:
[----:B------:R-:W-:Y:S05]  /*2630*/  BSYNC B1 ;  /* 0x0000000000017941 */ /* 0x000fea0003800000 */
.L_x_41:
[----:B------:R-:W-:Y:S01]  /*2640*/  ISETP.GT.AND P1, PT, R22, 0x11, PT ;  /* 0x000000111600780c */ /* 0x000fe20003f24270 */
[----:B0----5:R-:W-:Y:S01]  /*2650*/  FMUL R89, R23, R6 ;  /* 0x0000000617597220 */ /* 0x021fe20000400000 */
[----:B----4-:R-:W-:Y:S01]  /*2660*/  IADD3.X R31, R27, UR7, RZ, P5, !PT ;  /* 0x000000071b1f7c10 */ /* 0x010fe2000affe4ff */
[----:B------:R-:W-:Y:S01]  /*2670*/  BSSY B1, `(.L_x_43) ;  /* 0x0000009000017945 */ /* 0x000fe20003800000 */
[----:B------:R-:W-:Y:S01]  /*2680*/  ISETP.GT.AND P5, PT, R21, RZ, P1 ;  /* 0x000000ff1500720c */ /* 0x000fe20000fa4270 */
[----:B------:R-:W-:Y:S01]  /*2690*/  FFMA R93, R32, R5, R89 ;  /* 0x00000005205d7223 */ /* 0x000fe20000000059 */
[----:B------:R-:W-:-:S04]  /*26a0*/  IADD3 R92, P6, R98, UR12, RZ ;  /* 0x0000000c625c7c10 */ /* 0x000fc8000ffde0ff */
[----:B------:R0:W-:Y:S01]  /*26b0*/  @P3 STG.E desc[UR18][R30.64], R93 ;  /* 0x0000005d1e003986 */ /* 0x0001e2000c101912 */
[----:B------:R-:W-:-:S04]  /*26c0*/  IADD3 R88, P3, R90, UR6, RZ ;  /* 0x000000065a587c10 */ /* 0x000fc8000ff7e0ff */
[----:B------:R-:W-:Y:S02]  /*26d0*/  IADD3.X R89, R91, UR5, RZ, P3, !PT ;  /* 0x000000055b597c10 */ /* 0x000fe40009ffe4ff */
[----:B------:R-:W-:Y:S07]  /*26e0*/  @!P5 BRA `(.L_x_44) ;  /* 0x000000000004d947 */ /* 0x000fee0003800000 */
[----:B------:R4:W5:Y:S02]  /*26f0*/  LDG.E.LTC128B R23, desc[UR18][R88.64] ;  /* 0x0000001258177981 */ /* 0x000964000c1e1920 */
.L_x_44:
[----:B------:R-:W-:Y:S05]  /*2700*/  BSYNC B1 ;  /* 0x0000000000017941 */ /* 0x000fea0003800000 */
.L_x_43:
[----:B-----5:R-:W-:Y:S01]  /*2710*/  FMUL R32, R23, R6 ;  /* 0x0000000617207220 */ /* 0x020fe20000400000 */
[----:B0-----:R-:W-:Y:S01]  /*2720*/  IADD3.X R93, R99, UR7, RZ, P6, !PT ;  /* 0x00000007635d7c10 */ /* 0x001fe2000b7fe4ff */
[----:B------:R-:W-:Y:S01]  /*2730*/  BSSY B1, `(.L_x_45) ;  /* 0x0000008000017945 */ /* 0x000fe20003800000 */
[----:B------:R-:W-:Y:S01]  /*2740*/  ISETP.GT.AND P3, PT, R21, 0x8, P2 ;  /* 0x000000081500780c */ /* 0x000fe20001764270 */
[----:B------:R-:W-:Y:S01]  /*2750*/  FFMA R33, R33, R5, R32 ;  /* 0x0000000521217223 */ /* 0x000fe20000000020 */
[----:B---3--:R-:W-:-:S04]  /*2760*/  IADD3 R24, P2, R24, UR24, RZ ;  /* 0x0000001818187c10 */ /* 0x008fc8000ff5e0ff */
[----:B------:R0:W-:Y:S01]  /*2770*/  @P5 STG.E desc[UR18][R92.64], R33 ;  /* 0x000000215c005986 */ /* 0x0001e2000c101912 */
[----:B------:R-:W-:-:S06]  /*2780*/  IADD3.X R25, R25, UR22, RZ, P2, !PT ;  /* 0x0000001619197c10 */ /* 0x000fcc00097fe4ff */
[----:B------:R-:W-:Y:S05]  /*2790*/  @!P3 BRA `(.L_x_46) ;  /* 0x000000000004b947 */ /* 0x000fea0003800000 */
[----:B------:R3:W5:Y:S02]  /*27a0*/  LDG.E.LTC128B R23, desc[UR18][R24.64] ;  /* 0x0000001218177981 */ /* 0x000764000c1e1920 */
.L_x_46:
[----:B------:R-:W-:Y:S05]  /*27b0*/  BSYNC B1 ;  /* 0x0000000000017941 */ /* 0x000fea0003800000 */
.L_x_45:
[----:B---3-5:R-:W-:Y:S01]  /*27c0*/  FMUL R25, R23, R6 ;  /* 0x0000000617197220 */ /* 0x028fe20000400000 */
[----:B------:R-:W-:Y:S01]  /*27d0*/  IADD3 R24, P5, R26, UR23, RZ ;  /* 0x000000171a187c10 */ /* 0x000fe2000ffbe0ff */
[----:B------:R-:W-:Y:S01]  /*27e0*/  BSSY B1, `(.L_x_47) ;  /* 0x000000b000017945 */ /* 0x000fe20003800000 */
[----:B------:R-:W-:Y:S01]  /*27f0*/  ISETP.GT.AND P1, PT, R21, 0x8, P1 ;  /* 0x000000081500780c */ /* 0x000fe20000f24270 */
[----:B0-----:R-:W-:Y:S01]  /*2800*/  FFMA R33, R34, R5, R25 ;  /* 0x0000000522217223 */ /* 0x001fe20000000019 */
        /* <DEDUP_REMOVED lines=8> */
.L_x_48:
[----:B------:R-:W-:Y:S05]  /*2890*/  BSYNC B1 ;  /* 0x0000000000017941 */ /* 0x000fea0003800000 */
.L_x_47:
[----:B0----5:R-:W-:Y:S01]  /*28a0*/  FMUL R24, R23, R6 ;  /* 0x0000000617187220 */ /* 0x021fe20000400000 */
[----:B------:R-:W-:Y:S01]  /*28b0*/  IADD3.X R33, R99, UR21, RZ, P5, !PT ;  /* 0x0000001563217c10 */ /* 0x000fe2000affe4ff */
[----:B------:R-:W-:Y:S01]  /*28c0*/  BSSY B1, `(.L_x_49) ;  /* 0x0000009000017945 */ /* 0x000fe20003800000 */
[----:B------:R-:W-:Y:S01]  /*28d0*/  ISETP.GT.AND P3, PT, R21, RZ, P2 ;  /* 0x000000ff1500720c */ /* 0x000fe20001764270 */
[----:B------:R-:W-:Y:S01]  /*28e0*/  FFMA R35, R35, R5, R24 ;  /* 0x0000000523237223 */ /* 0x000fe20000000018 */
[----:B------:R-:W-:Y:S02]  /*28f0*/  IADD3 R24, P6, R28, UR6, RZ ;  /* 0x000000061c187c10 */ /* 0x000fe4000ffde0ff */
[----:B---3--:R-:W-:Y:S02]  /*2900*/  IADD3 R26, P5, R30, UR12, RZ ;  /* 0x0000000c1e1a7c10 */ /* 0x008fe4000ffbe0ff */
[----:B------:R0:W-:Y:S01]  /*2910*/  @P1 STG.E desc[UR18][R32.64], R35 ;  /* 0x0000002320001986 */ /* 0x0001e2000c101912 */
[----:B------:R-:W-:-:S06]  /*2920*/  IADD3.X R25, R29, UR5, RZ, P6, !PT ;  /* 0x000000051d197c10 */ /* 0x000fcc000b7fe4ff */
[----:B------:R-:W-:Y:S05]  /*2930*/  @!P3 BRA `(.L_x_50) ;  /* 0x000000000004b947 */ /* 0x000fea0003800000 */
[----:B------:R3:W5:Y:S02]  /*2940*/  LDG.E.LTC128B R23, desc[UR18][R24.64] ;  /* 0x0000001218177981 */ /* 0x000764000c1e1920 */
.L_x_50:
[----:B------:R-:W-:Y:S05]  /*2950*/  BSYNC B1 ;  /* 0x0000000000017941 */ /* 0x000fea0003800000 */
.L_x_49:
[----:B------:R-:W-:Y:S01]  /*2960*/  ISETP.GT.AND P1, PT, R22, 0x19, PT ;  /* 0x000000191600780c */ /* 0x000fe20003f24270 */
[----:B0----5:R-:W-:Y:S01]  /*2970*/  FMUL R33, R23, R6 ;  /* 0x0000000617217220 */ /* 0x021fe20000400000 */
[----:B------:R-:W-:Y:S01]  /*2980*/  IADD3.X R27, R31, UR7, RZ, P5, !PT ;  /* 0x000000071f1b7c10 */ /* 0x000fe2000affe4ff */
        /* <DEDUP_REMOVED lines=9> */
.L_x_52:
[----:B------:R-:W-:Y:S05]  /*2a20*/  BSYNC B1 ;  /* 0x0000000000017941 */ /* 0x000fea0003800000 */
.L_x_51:
[----:B-----5:R-:W-:Y:S01]  /*2a30*/  FMUL R36, R23, R6 ;  /* 0x0000000617247220 */ /* 0x020fe20000400000 */
[----:B0-----:R-:W-:Y:S01]  /*2a40*/  IADD3.X R35, R93, UR7, RZ, P6, !PT ;  /* 0x000000075d237c10 */ /* 0x001fe2000b7fe4ff */
[----:B------:R-:W-:Y:S01]  /*2a50*/  BSSY B1, `(.L_x_53) ;  /* 0x0000008000017945 */ /* 0x000fe20003800000 */
[----:B------:R-:W-:Y:S01]  /*2a60*/  ISETP.GT.AND P3, PT, R21, 0x8, P2 ;  /* 0x000000081500780c */ /* 0x000fe20001764270 */
[----:B------:R-:W-:Y:S01]  /*2a70*/  FFMA R37, R37, R5, R36 ;  /* 0x0000000525257223 */ /* 0x000fe20000000024 */
[----:B------:R-:W-:-:S04]  /*2a80*/  IADD3 R28, P2, R28, UR24, RZ ;  /* 0x000000181c1c7c10 */ /* 0x000fc8000ff5e0ff */
[----:B------:R0:W-:Y:S01]  /*2a90*/  @P5 STG.E desc[UR18][R34.64], R37 ;  /* 0x0000002522005986 */ /* 0x0001e2000c101912 */
[----:B------:R-:W-:-:S06]  /*2aa0*/  IADD3.X R29, R29, UR22, RZ, P2, !PT ;  /* 0x000000161d1d7c10 */ /* 0x000fcc00097fe4ff */
[----:B------:R-:W-:Y:S05]  /*2ab0*/  @!P3 BRA `(.L_x_54) ;  /* 0x000000000004b947 */ /* 0x000fea0003800000 */
[----:B------:R0:W5:Y:S02]  /*2ac0*/  LDG.E.LTC128B R23, desc[UR18][R28.64] ;  /* 0x000000121c177981 */ /* 0x000164000c1e1920 */
.L_x_54:
[----:B------:R-:W-:Y:S05]  /*2ad0*/  BSYNC B1 ;  /* 0x0000000000017941 */ /* 0x000fea0003800000 */
.L_x_53:
[----:B0----5:R-:W-:Y:S01]  /*2ae0*/  FMUL R29, R23, R6 ;  /* 0x00000006171d7220 */ /* 0x021fe20000400000 */
        /* <DEDUP_REMOVED lines=12> */
.L_x_56:
[----:B------:R-:W-:Y:S05]  /*2bb0*/  BSYNC B1 ;  /* 0x0000000000017941 */ /* 0x000fea0003800000 */
.L_x_55:
[----:B0----5:R-:W-:Y:S01]  /*2bc0*/  FMUL R28, R23, R6 ;  /* 0x00000006171c7220 */ /* 0x021fe20000400000 */
        /* <DEDUP_REMOVED lines=10> */
.L_x_58:
[----:B------:R-:W-:Y:S05]  /*2c70*/  BSYNC B1 ;  /* 0x0000000000017941 */ /* 0x000fea0003800000 */
.L_x_57:
        /* <DEDUP_REMOVED lines=12> */
.L_x_60:
[----:B------:R-:W-:Y:S05]  /*2d40*/  BSYNC B1 ;  /* 0x0000000000017941 */ /* 0x000fea0003800000 */
.L_x_59:
        /* <DEDUP_REMOVED lines=10> */
.L_x_62:
[----:B------:R-:W-:Y:S05]  /*2df0*/  BSYNC B1 ;  /* 0x0000000000017941 */ /* 0x000fea0003800000 */
.L_x_61:
        /* <DEDUP_REMOVED lines=13> */
.L_x_64:
[----:B------:R-:W-:Y:S05]  /*2ed0*/  BSYNC B1 ;  /* 0x0000000000017941 */ /* 0x000fea0003800000 */
.L_x_63:
        /* <DEDUP_REMOVED lines=11> */
.L_x_66:
[----:B------:R-:W-:Y:S05]  /*2f90*/  BSYNC B1 ;  /* 0x0000000000017941 */ /* 0x000fea0003800000 */
.L_x_65:
[----:B------:R-:W-:Y:S01]  /*2fa0*/  ISETP.GT.AND P1, PT, R22, 0x29, PT ;  /* 0x000000291600780c */ /* 0x000fe20003f24270 */
[----:B-----5:R-:W-:Y:S01]  /*2fb0*/  FMUL R33, R23, R6 ;  /* 0x0000000617217220 */ /* 0x020fe20000400000 */
        /* <DEDUP_REMOVED lines=10> */
.L_x_68:
[----:B------:R-:W-:Y:S05]  /*3060*/  BSYNC B1 ;  /* 0x0000000000017941 */ /* 0x000fea0003800000 */
.L_x_67:
[----:B0----5:R-:W-:Y:S01]  /*3070*/  FMUL R40, R23, R6 ;  /* 0x0000000617287220 */ /* 0x021fe20000400000 */
[----:B------:R-:W-:Y:S01]  /*3080*/  IADD3.X R35, R39, UR7, RZ, P6, !PT ;  /* 0x0000000727237c10 */ /* 0x000fe2000b7fe4ff */
        /* <DEDUP_REMOVED lines=8> */
.L_x_70:
[----:B------:R-:W-:Y:S05]  /*3110*/  BSYNC B1 ;  /* 0x0000000000017941 */ /* 0x000fea0003800000 */
.L_x_69:
        /* <DEDUP_REMOVED lines=13> */
.L_x_72:
[----:B------:R-:W-:Y:S05]  /*31f0*/  BSYNC B1 ;  /* 0x0000000000017941 */ /* 0x000fea0003800000 */
.L_x_71:
        /* <DEDUP_REMOVED lines=11> */
.L_x_74:
[----:B------:R-:W-:Y:S05]  /*32b0*/  BSYNC B1 ;  /* 0x0000000000017941 */ /* 0x000fea0003800000 */
.L_x_73:
        /* <DEDUP_REMOVED lines=12> */
.L_x_76:
[----:B------:R-:W-:Y:S05]  /*3380*/  BSYNC B1 ;  /* 0x0000000000017941 */ /* 0x000fea0003800000 */
.L_x_75:
[----:B0----5:R-:W-:Y:S01]  /*3390*/  FMUL R40, R23, R6 ;  /* 0x0000000617287220 */ /* 0x021fe20000400000 */
[----:B------:R-:W-:Y:S01]  /*33a0*/  IADD3.X R39, R35, UR7, RZ, P6, !PT ;  /* 0x0000000723277c10 */ /* 0x000fe2000b7fe4ff */
        /* <DEDUP_REMOVED lines=8> */
.L_x_78:
[----:B------:R-:W-:Y:S05]  /*3430*/  BSYNC B1 ;  /* 0x0000000000017941 */ /* 0x000fea0003800000 */
.L_x_77:
[----:B---3-5:R-:W-:Y:S01]  /*3440*/  FMUL R25, R23, R6 ;  /* 0x0000000617197220 */ /* 0x028fe20000400000 */
        /* <DEDUP_REMOVED lines=12> */
.L_x_80:
[----:B------:R-:W-:Y:S05]  /*3510*/  BSYNC B1 ;  /* 0x0000000000017941 */ /* 0x000fea0003800000 */
.L_x_79:
[----:B---3-5:R-:W-:Y:S01]  /*3520*/  FMUL R24, R23, R6 ;  /* 0x0000000617187220 */ /* 0x028fe20000400000 */
[----:B------:R-:W-:Y:S01]  /*3530*/  IADD3.X R41, R35, UR21, RZ, P5, !PT ;  /* 0x0000001523297c10 */ /* 0x000fe2000affe4ff */
[----:B------:R-:W-:Y:S01]  /*3540*/  BSSY B1, `(.L_x_81) ;  /* 0x0000009000017945 */ /* 0x000fe20003800000 */
[----:B------:R-:W-:Y:S01]  /*3550*/  ISETP.GT.AND P3, PT, R21, RZ, P2 ;  /* 0x000000ff1500720c */ /* 0x000fe20001764270 */
[----:B------:R-:W-:Y:S01]  /*3560*/  FFMA R51, R51, R5, R24 ;  /* 0x0000000533337223 */ /* 0x000fe20000000018 */
[----:B------:R-:W-:Y:S02]  /*3570*/  IADD3 R24, P6, R28, UR6, RZ ;  /* 0x000000061c187c10 */ /* 0x000fe4000ffde0ff */
[----:B0-----:R-:W-:Y:S02]  /*3580*/  IADD3 R26, P5, R30, UR12, RZ ;  /* 0x0000000c1e1a7c10 */ /* 0x001fe4000ffbe0ff */
[----:B------:R0:W-:Y:S01]  /*3590*/  @P1 STG.E desc[UR18][R40.64], R51 ;  /* 0x0000003328001986 */ /* 0x0001e2000c101912 */
[----:B------:R-:W-:-:S06]  /*35a0*/  IADD3.X R25, R29, UR5, RZ, P6, !PT ;  /* 0x000000051d197c10 */ /* 0x000fcc000b7fe4ff */
[----:B------:R-:W-:Y:S05]  /*35b0*/  @!P3 BRA `(.L_x_82) ;  /* 0x000000000004b947 */ /* 0x000fea0003800000 */
[----:B------:R3:W5:Y:S02]  /*35c0*/  LDG.E.LTC128B R23, desc[UR18][R24.64] ;  /* 0x0000001218177981 */ /* 0x000764000c1e1920 */
.L_x_82:
[----:B------:R-:W-:Y:S05]  /*35d0*/  BSYNC B1 ;  /* 0x0000000000017941 */ /* 0x000fea0003800000 */
.L_x_81:
        /* <DEDUP_REMOVED lines=12> */
.L_x_84:
[----:B------:R-:W-:Y:S05]  /*36a0*/  BSYNC B1 ;  /* 0x0000000000017941 */ /* 0x000fea0003800000 */
.L_x_83:
        /* <DEDUP_REMOVED lines=10> */
.L_x_86:
[----:B------:R-:W-:Y:S05]  /*3750*/  BSYNC B1 ;  /* 0x0000000000017941 */ /* 0x000fea0003800000 */
.L_x_85:
        /* <DEDUP_REMOVED lines=13> */
.L_x_88:
[----:B------:R-:W-:Y:S05]  /*3830*/  BSYNC B1 ;  /* 0x0000000000017941 */ /* 0x000fea0003800000 */
.L_x_87:
        /* <DEDUP_REMOVED lines=11> */
.L_x_90:
[----:B------:R-:W-:Y:S05]  /*38f0*/  BSYNC B1 ;  /* 0x0000000000017941 */ /* 0x000fea0003800000 */
.L_x_89:
        /* <DEDUP_REMOVED lines=12> */
.L_x_92:
[----:B------:R-:W-:Y:S05]  /*39c0*/  BSYNC B1 ;  /* 0x0000000000017941 */ /* 0x000fea0003800000 */
.L_x_91:
        /* <DEDUP_REMOVED lines=10> */
.L_x_94:
[----:B------:R-:W-:Y:S05]  /*3a70*/  BSYNC B1 ;  /* 0x0000000000017941 */ /* 0x000fea0003800000 */
.L_x_93:
        /* <DEDUP_REMOVED lines=13> */
.L_x_96:
[----:B------:R-:W-:Y:S05]  /*3b50*/  BSYNC B1 ;  /* 0x0000000000017941 */ /* 0x000fea0003800000 */
.L_x_95:
        /* <DEDUP_REMOVED lines=11> */
.L_x_98:
[----:B------:R-:W-:Y:S05]  /*3c10*/  BSYNC B1 ;  /* 0x0000000000017941 */ /* 0x000fea0003800000 */
.L_x_97:
        /* <DEDUP_REMOVED lines=12> */
.L_x_100:
[----:B------:R-:W-:Y:S05]  /*3ce0*/  BSYNC B1 ;  /* 0x0000000000017941 */ /* 0x000fea0003800000 */
.L_x_99:
        /* <DEDUP_REMOVED lines=10> */
.L_x_102:
[----:B------:R-:W-:Y:S05]  /*3d90*/  BSYNC B1 ;  /* 0x0000000000017941 */ /* 0x000fea0003800000 */
.L_x_101:
        /* <DEDUP_REMOVED lines=13> */
.L_x_104:
[----:B------:R-:W-:Y:S05]  /*3e70*/  BSYNC B1 ;  /* 0x0000000000017941 */ /* 0x000fea0003800000 */
.L_x_103:
        /* <DEDUP_REMOVED lines=11> */
.L_x_106:
[----:B------:R-:W-:Y:S05]  /*3f30*/  BSYNC B1 ;  /* 0x0000000000017941 */ /* 0x000fea0003800000 */
.L_x_105:
        /* <DEDUP_REMOVED lines=12> */
.L_x_108:
[----:B------:R-:W-:Y:S05]  /*4000*/  BSYNC B1 ;  /* 0x0000000000017941 */ /* 0x000fea0003800000 */
.L_x_107:
        /* <DEDUP_REMOVED lines=10> */
.L_x_110:
[----:B------:R-:W-:Y:S05]  /*40b0*/  BSYNC B1 ;  /* 0x0000000000017941 */ /* 0x000fea0003800000 */
.L_x_109:
        /* <DEDUP_REMOVED lines=13> */
.L_x_112:
[----:B------:R-:W-:Y:S05]  /*4190*/  BSYNC B1 ;  /* 0x0000000000017941 */ /* 0x000fea0003800000 */
.L_x_111:
        /* <DEDUP_REMOVED lines=11> */
.L_x_114:
[----:B------:R-:W-:Y:S05]  /*4250*/  BSYNC B1 ;  /* 0x0000000000017941 */ /* 0x000fea0003800000 */
.L_x_113:
        /* <DEDUP_REMOVED lines=12> */
.L_x_116:
[----:B------:R-:W-:Y:S05]  /*4320*/  BSYNC B1 ;  /* 0x0000000000017941 */ /* 0x000fea0003800000 */
.L_x_115:
        /* <DEDUP_REMOVED lines=10> */
.L_x_118:
[----:B------:R-:W-:Y:S05]  /*43d0*/  BSYNC B1 ;  /* 0x0000000000017941 */ /* 0x000fea0003800000 */
.L_x_117:
        /* <DEDUP_REMOVED lines=13> */
.L_x_120:
[----:B------:R-:W-:Y:S05]  /*44b0*/  BSYNC B1 ;  /* 0x0000000000017941 */ /* 0x000fea0003800000 */
.L_x_119:
        /* <DEDUP_REMOVED lines=11> */
.L_x_122:
[----:B------:R-:W-:Y:S05]  /*4570*/  BSYNC B1 ;  /* 0x0000000000017941 */ /* 0x000fea0003800000 */
.L_x_121:
        /* <DEDUP_REMOVED lines=12> */
.L_x_124:
[----:B------:R-:W-:Y:S05]  /*4640*/  BSYNC B1 ;  /* 0x0000000000017941 */ /* 0x000fea0003800000 */
.L_x_123:
        /* <DEDUP_REMOVED lines=10> */
.L_x_126:
[----:B------:R-:W-:Y:S05]  /*46f0*/  BSYNC B1 ;  /* 0x0000000000017941 */ /* 0x000fea0003800000 */
.L_x_125:
        /* <DEDUP_REMOVED lines=13> */
.L_x_128:
[----:B------:R-:W-:Y:S05]  /*47d0*/  BSYNC B1 ;  /* 0x0000000000017941 */ /* 0x000fea0003800000 */
.L_x_127:
        /* <DEDUP_REMOVED lines=11> */
.L_x_130:
[----:B------:R-:W-:Y:S05]  /*4890*/  BSYNC B1 ;  /* 0x0000000000017941 */ /* 0x000fea0003800000 */
.L_x_129:
        /* <DEDUP_REMOVED lines=12> */
.L_x_132:
[----:B------:R-:W-:Y:S05]  /*4960*/  BSYNC B1 ;  /* 0x0000000000017941 */ /* 0x000fea0003800000 */
.L_x_131:
        /* <DEDUP_REMOVED lines=10> */
.L_x_134:
[----:B------:R-:W-:Y:S05]  /*4a10*/  BSYNC B1 ;  /* 0x0000000000017941 */ /* 0x000fea0003800000 */
.L_x_133:
        /* <DEDUP_REMOVED lines=13> */
.L_x_136:
[----:B------:R-:W-:Y:S05]  /*4af0*/  BSYNC B1 ;  /* 0x0000000000017941 */ /* 0x000fea0003800000 */
.L_x_135:
        /* <DEDUP_REMOVED lines=11> */
.L_x_138:
[----:B------:R-:W-:Y:S05]  /*4bb0*/  BSYNC B1 ;  /* 0x0000000000017941 */ /* 0x000fea0003800000 */
.L_x_137:
        /* <DEDUP_REMOVED lines=12> */
.L_x_140:
[----:B------:R-:W-:Y:S05]  /*4c80*/  BSYNC B1 ;  /* 0x0000000000017941 */ /* 0x000fea0003800000 */
.L_x_139:
[----:B0----5:R-:W-:Y:S01]  /*4c90*/  FMUL R40, R23, R6 ;  /* 0x0000000617287220 */ /* 0x021fe20000400000 */
[----:B------:R-:W-:Y:S01]  /*4ca0*/  IADD3.X R39, R35, UR7, RZ, P5, !PT ;  /* 0x0000000723277c10 */ /* 0x000fe2000affe4ff */
[----:B------:R-:W-:Y:S01]  /*4cb0*/  BSSY B1, `(.L_x_141) ;  /* 0x000000a000017945 */ /* 0x000fe20003800000 */
[----:B------:R-:W-:Y:S01]  /*4cc0*/  ISETP.GT.AND P2, PT, R21, 0x8, P2 ;  /* 0x000000081500780c */ /* 0x000fe20001744270 */
[----:B------:R-:W-:Y:S01]  /*4cd0*/  FFMA R81, R81, R5, R40 ;  /* 0x0000000551517223 */ /* 0x000fe20000000028 */
[----:B---3--:R-:W-:Y:S01]  /*4ce0*/  IADD3 R24, P5, R24, UR24, RZ ;  /* 0x0000001818187c10 */ /* 0x008fe2000ffbe0ff */
[----:B------:R-:W-:Y:S01]  /*4cf0*/  IMAD.MOV.U32 R43, RZ, RZ, R23 ;  /* 0x000000ffff2b7224 */ /* 0x000fe200078e0017 */
[----:B------:R-:W-:Y:S02]  /*4d00*/  IADD3 R40, P6, R26, UR23, RZ ;  /* 0x000000171a287c10 */ /* 0x000fe4000ffde0ff */
[----:B------:R0:W-:Y:S01]  /*4d10*/  @P3 STG.E desc[UR18][R38.64], R81 ;  /* 0x0000005126003986 */ /* 0x0001e2000c101912 */
[----:B------:R-:W-:-:S06]  /*4d20*/  IADD3.X R25, R25, UR22, RZ, P5, !PT ;  /* 0x0000001619197c10 */ /* 0x000fcc000affe4ff */
[----:B------:R-:W-:Y:S05]  /*4d30*/  @!P2 BRA `(.L_x_142) ;  /* 0x000000000004a947 */ /* 0x000fea0003800000 */
[----:B------:R3:W5:Y:S02]  /*4d40*/  LDG.E.LTC128B R43, desc[UR18][R24.64] ;  /* 0x00000012182b7981 */ /* 0x000764000c1e1920 */
.L_x_142:
[----:B------:R-:W-:Y:S05]  /*4d50*/  BSYNC B1 ;  /* 0x0000000000017941 */ /* 0x000fea0003800000 */
.L_x_141:
[----:B------:R-:W-:Y:S01]  /*4d60*/  ISETP.GT.AND P1, PT, R21, 0x8, P1 ;  /* 0x000000081500780c */ /* 0x000fe20000f24270 */
[----:B-----5:R-:W-:Y:S01]  /*4d70*/  FMUL R23, R43, R6 ;  /* 0x000000062b177220 */ /* 0x020fe20000400000 */
[----:B------:R-:W-:Y:S01]  /*4d80*/  IADD3.X R41, R27, UR21, RZ, P6, !PT ;  /* 0x000000151b297c10 */ /* 0x000fe2000b7fe4ff */
[----:B------:R-:W-:Y:S01]  /*4d90*/  BSSY B1, `(.L_x_143) ;  /* 0x000000a000017945 */ /* 0x000fe20003800000 */
[----:B------:R-:W-:Y:S01]  /*4da0*/  ISETP.GT.AND P5, PT, R22, 0x78, PT ;  /* 0x000000781600780c */ /* 0x000fe20003fa4270 */
[----:B---3--:R-:W-:Y:S01]  /*4db0*/  FFMA R25, R82, R5, R23 ;  /* 0x0000000552197223 */ /* 0x008fe20000000017 */
[----:B------:R-:W-:Y:S02]  /*4dc0*/  ISETP.GT.AND P3, PT, R22, 0x79, PT ;  /* 0x000000791600780c */ /* 0x000fe40003f64270 */
[----:B------:R-:W-:Y:S02]  /*4dd0*/  IADD3 R24, P6, R34, UR23, RZ ;  /* 0x0000001722187c10 */ /* 0x000fe4000ffde0ff */
[----:B------:R3:W-:Y:S01]  /*4de0*/  @P2 STG.E desc[UR18][R40.64], R25 ;  /* 0x0000001928002986 */ /* 0x0007e2000c101912 */
[----:B------:R-:W-:-:S04]  /*4df0*/  IADD3 R22, P2, R32, UR24, RZ ;  /* 0x0000001820167c10 */ /* 0x000fc8000ff5e0ff */
[----:B------:R-:W-:Y:S01]  /*4e00*/  IADD3.X R23, R33, UR22, RZ, P2, !PT ;  /* 0x0000001621177c10 */ /* 0x000fe200097fe4ff */
[----:B------:R-:W-:Y:S08]  /*4e10*/  @!P1 BRA `(.L_x_144) ;  /* 0x0000000000049947 */ /* 0x000ff00003800000 */
[----:B------:R0:W5:Y:S02]  /*4e20*/  LDG.E.LTC128B R43, desc[UR18][R22.64] ;  /* 0x00000012162b7981 */ /* 0x000164000c1e1920 */
.L_x_144:
[----:B------:R-:W-:Y:S05]  /*4e30*/  BSYNC B1 ;  /* 0x0000000000017941 */ /* 0x000fea0003800000 */
.L_x_143:
[----:B0----5:R-:W-:Y:S01]  /*4e40*/  FMUL R22, R43, R6 ;  /* 0x000000062b167220 */ /* 0x021fe20000400000 */
[----:B---3--:R-:W-:Y:S01]  /*4e50*/  IADD3.X R25, R35, UR21, RZ, P6, !PT ;  /* 0x0000001523197c10 */ /* 0x008fe2000b7fe4ff */
[----:B------:R-:W-:Y:S01]  /*4e60*/  BSSY B1, `(.L_x_145) ;  /* 0x0000009000017945 */ /* 0x000fe20003800000 */
[----:B------:R-:W-:Y:S01]  /*4e70*/  ISETP.GT.AND P2, PT, R21, RZ, P5 ;  /* 0x000000ff1500720c */ /* 0x000fe20002f44270 */
[----:B------:R-:W-:Y:S01]  /*4e80*/  FFMA R83, R83, R5, R22 ;  /* 0x0000000553537223 */ /* 0x000fe20000000016 */
[----:B------:R-:W-:-:S04]  /*4e90*/  IADD3 R26, P6, R30, UR12, RZ ;  /* 0x0000000c1e1a7c10 */ /* 0x000fc8000ffde0ff */
[----:B------:R0:W-:Y:S07]  /*4ea0*/  @P1 STG.E desc[UR18][R24.64], R83 ;  /* 0x0000005318001986 */ /* 0x0001ee000c101912 */
[----:B------:R-:W-:Y:S05]  /*4eb0*/  @!P2 BRA `(.L_x_146) ;  /* 0x00000000000ca947 */ /* 0x000fea0003800000 */
[----:B------:R-:W-:-:S04]  /*4ec0*/  IADD3 R22, P1, R28, UR6, RZ ;  /* 0x000000061c167c10 */ /* 0x000fc8000ff3e0ff */
[----:B------:R-:W-:-:S05]  /*4ed0*/  IADD3.X R23, R29, UR5, RZ, P1, !PT ;  /* 0x000000051d177c10 */ /* 0x000fca0008ffe4ff */
[----:B------:R3:W5:Y:S04]  /*4ee0*/  LDG.E.LTC128B R43, desc[UR18][R22.64] ;  /* 0x00000012162b7981 */ /* 0x000768000c1e1920 */
.L_x_146:
[----:B------:R-:W-:Y:S05]  /*4ef0*/  BSYNC B1 ;  /* 0x0000000000017941 */ /* 0x000fea0003800000 */
.L_x_145:
[----:B---3-5:R-:W-:Y:S01]  /*4f00*/  FMUL R23, R43, R6 ;  /* 0x000000062b177220 */ /* 0x028fe20000400000 */
[----:B------:R-:W-:Y:S01]  /*4f10*/  IADD3.X R27, R31, UR7, RZ, P6, !PT ;  /* 0x000000071f1b7c10 */ /* 0x000fe2000b7fe4ff */
[----:B------:R-:W-:Y:S01]  /*4f20*/  BSSY B1, `(.L_x_147) ;  /* 0x0000009000017945 */ /* 0x000fe20003800000 */
[----:B------:R-:W-:Y:S01]  /*4f30*/  ISETP.GT.AND P1, PT, R21, RZ, P3 ;  /* 0x000000ff1500720c */ /* 0x000fe20001f24270 */
[----:B------:R-:W-:Y:S01]  /*4f40*/  FFMA R23, R84, R5, R23 ;  /* 0x0000000554177223 */ /* 0x000fe20000000017 */
[----:B0-----:R-:W-:-:S04]  /*4f50*/  IADD3 R24, P6, R38, UR12, RZ ;  /* 0x0000000c26187c10 */ /* 0x001fc8000ffde0ff */
[----:B------:R0:W-:Y:S07]  /*4f60*/  @P2 STG.E desc[UR18][R26.64], R23 ;  /* 0x000000171a002986 */ /* 0x0001ee000c101912 */
[----:B------:R-:W-:Y:S05]  /*4f70*/  @!P1 BRA `(.L_x_148) ;  /* 0x00000000000c9947 */ /* 0x000fea0003800000 */
[----:B------:R-:W-:-:S04]  /*4f80*/  IADD3 R22, P2, R36, UR6, RZ ;  /* 0x0000000624167c10 */ /* 0x000fc8000ff5e0ff */
[----:B0-----:R-:W-:-:S05]  /*4f90*/  IADD3.X R23, R37, UR5, RZ, P2, !PT ;  /* 0x0000000525177c10 */ /* 0x001fca00097fe4ff */
[----:B------:R3:W5:Y:S04]  /*4fa0*/  LDG.E.LTC128B R43, desc[UR18][R22.64] ;  /* 0x00000012162b7981 */ /* 0x000768000c1e1920 */
.L_x_148:
[----:B------:R-:W-:Y:S05]  /*4fb0*/  BSYNC B1 ;  /* 0x0000000000017941 */ /* 0x000fea0003800000 */
.L_x_147:
[----:B---3-5:R-:W-:Y:S01]  /*4fc0*/  FMUL R22, R43, R6 ;  /* 0x000000062b167220 */ /* 0x028fe20000400000 */
[----:B------:R-:W-:Y:S01]  /*4fd0*/  IADD3.X R25, R39, UR7, RZ, P6, !PT ;  /* 0x0000000727197c10 */ /* 0x000fe2000b7fe4ff */
[----:B------:R-:W-:Y:S01]  /*4fe0*/  BSSY B1, `(.L_x_149) ;  /* 0x0000009000017945 */ /* 0x000fe20003800000 */
[----:B------:R-:W-:Y:S01]  /*4ff0*/  ISETP.GT.AND P5, PT, R21, 0x8, P5 ;  /* 0x000000081500780c */ /* 0x000fe20002fa4270 */
[----:B------:R-:W-:Y:S01]  /*5000*/  FFMA R85, R85, R5, R22 ;  /* 0x0000000555557223 */ /* 0x000fe20000000016 */
[----:B------:R-:W-:Y:S02]  /*5010*/  IADD3 R22, P2, R28, UR24, RZ ;  /* 0x000000181c167c10 */ /* 0x000fe4000ff5e0ff */
[----:B0-----:R-:W-:Y:S02]  /*5020*/  IADD3 R26, P6, R30, UR23, RZ ;  /* 0x000000171e1a7c10 */ /* 0x001fe4000ffde0ff */
[----:B------:R0:W-:Y:S01]  /*5030*/  @P1 STG.E desc[UR18][R24.64], R85 ;  /* 0x0000005518001986 */ /* 0x0001e2000c101912 */
[----:B------:R-:W-:-:S06]  /*5040*/  IADD3.X R23, R29, UR22, RZ, P2, !PT ;  /* 0x000000161d177c10 */ /* 0x000fcc00097fe4ff */
[----:B------:R-:W-:Y:S05]  /*5050*/  @!P5 BRA `(.L_x_150) ;  /* 0x000000000004d947 */ /* 0x000fea0003800000 */
[----:B------:R3:W5:Y:S02]  /*5060*/  LDG.E.LTC128B R43, desc[UR18][R22.64] ;  /* 0x00000012162b7981 */ /* 0x000764000c1e1920 */
.L_x_150:
[----:B------:R-:W-:Y:S05]  /*5070*/  BSYNC B1 ;  /* 0x0000000000017941 */ /* 0x000fea0003800000 */
.L_x_149:
[----:B---3-5:R-:W-:Y:S01]  /*5080*/  FMUL R23, R43, R6 ;  /* 0x000000062b177220 */ /* 0x028fe20000400000 */
[----:B------:R-:W-:Y:S01]  /*5090*/  IADD3.X R27, R31, UR21, RZ, P6, !PT ;  /* 0x000000151f1b7c10 */ /* 0x000fe2000b7fe4ff */
[----:B------:R-:W-:Y:S01]  /*50a0*/  BSSY B1, `(.L_x_151) ;  /* 0x0000008000017945 */ /* 0x000fe20003800000 */
[----:B------:R-:W-:Y:S01]  /*50b0*/  ISETP.GT.AND P3, PT, R21, 0x8, P3 ;  /* 0x000000081500780c */ /* 0x000fe20001f64270 */
[----:B0-----:R-:W-:Y:S01]  /*50c0*/  FFMA R25, R86, R5, R23 ;  /* 0x0000000556197223 */ /* 0x001fe20000000017 */
[----:B------:R-:W-:-:S04]  /*50d0*/  IADD3 R22, P1, R36, UR24, RZ ;  /* 0x0000001824167c10 */ /* 0x000fc8000ff3e0ff */
[----:B------:R0:W-:Y:S01]  /*50e0*/  @P5 STG.E desc[UR18][R26.64], R25 ;  /* 0x000000191a005986 */ /* 0x0001e2000c101912 */
[----:B------:R-:W-:-:S06]  /*50f0*/  IADD3.X R23, R37, UR22, RZ, P1, !PT ;  /* 0x0000001625177c10 */ /* 0x000fcc0008ffe4ff */
[----:B------:R-:W-:Y:S05]  /*5100*/  @!P3 BRA `(.L_x_152) ;  /* 0x000000000004b947 */ /* 0x000fea0003800000 */
[----:B------:R3:W5:Y:S02]  /*5110*/  LDG.E.LTC128B R43, desc[UR18][R22.64] ;  /* 0x00000012162b7981 */ /* 0x000764000c1e1920 */
.L_x_152:
[----:B------:R-:W-:Y:S05]  /*5120*/  BSYNC B1 ;  /* 0x0000000000017941 */ /* 0x000fea0003800000 */
.L_x_151:
[----:B------:R-:W-:Y:S05]  /*5130*/  @!P3 BRA `(.L_x_153) ;  /* 0x000000140084b947 */ /* 0x000fea0003800000 */
[----:B---3--:R-:W-:Y:S01]  /*5140*/  IADD3 R22, P1, R38, UR23, RZ ;  /* 0x0000001726167c10 */ /* 0x008fe2000ff3e0ff */
[----:B-----5:R-:W-:-:S03]  /*5150*/  FMUL R24, R43, R6 ;  /* 0x000000062b187220 */ /* 0x020fc60000400000 */
[----:B------:R-:W-:Y:S01]  /*5160*/  IADD3.X R23, R39, UR21, RZ, P1, !PT ;  /* 0x0000001527177c10 */ /* 0x000fe20008ffe4ff */
[----:B------:R-:W-:-:S05]  /*5170*/  FFMA R87, R87, R5, R24 ;  /* 0x0000000557577223 */ /* 0x000fca0000000018 */
[----:B------:R3:W-:Y:S01]  /*5180*/  STG.E desc[UR18][R22.64], R87 ;  /* 0x0000005716007986 */ /* 0x0007e2000c101912 */
[----:B------:R-:W-:Y:S05]  /*5190*/  BRA `(.L_x_153) ;  /* 0x00000014006c7947 */ /* 0x000fea0003800000 */
.L_x_26:
[----:B------:R-:W-:Y:S01]  /*51a0*/  ISETP.GT.AND P3, PT, R22, 0x1, PT ;  /* 0x000000011600780c */ /* 0x000fe20003f64270 */
[----:B------:R-:W-:Y:S01]  /*51b0*/  ULDC.64 UR8, c[0x0][0x6c0] ;  /* 0x0001b00000087ab9 */ /* 0x000fe20000000a00 */
[----:B------:R-:W-:Y:S01]  /*51c0*/  ISETP.GT.AND P2, PT, R21, 0x8, P2 ;  /* 0x000000081500780c */ /* 0x000fe20001744270 */
[-C--:B--2---:R-:W-:Y:S01]  /*51d0*/  FMUL R23, R24, R5.reuse ;  /* 0x0000000518177220 */ /* 0x084fe20000400000 */
[----:B------:R-:W-:Y:S01]  /*51e0*/  LEA R88, P6, R96, UR8, 0x2 ;  /* 0x0000000860587c11 */ /* 0x000fe2000f8c10ff */
[-C--:B------:R-:W-:Y:S01]  /*51f0*/  FMUL R93, R25, R5.reuse ;  /* 0x00000005195d7220 */ /* 0x080fe20000400000 */
[----:B------:R-:W-:Y:S01]  /*5200*/  ISETP.GT.AND P5, PT, R21, RZ, P3 ;  /* 0x000000ff1500720c */ /* 0x000fe20001fa4270 */
[-C--:B------:R-:W-:Y:S01]  /*5210*/  FMUL R95, R26, R5.reuse ;  /* 0x000000051a5f7220 */ /* 0x080fe20000400000 */
[----:B------:R-:W-:Y:S01]  /*5220*/  LEA.HI.X R89, R96, UR9, R111, 0x2, P6 ;  /* 0x0000000960597c11 */ /* 0x000fe2000b0f146f */
[-C--:B------:R-:W-:Y:S01]  /*5230*/  FMUL R97, R27, R5.reuse ;  /* 0x000000051b617220 */ /* 0x080fe20000400000 */
[C---:B------:R-:W-:Y:S01]  /*5240*/  LEA R90, P6, R112.reuse, R88, 0x2 ;  /* 0x00000058705a7211 */ /* 0x040fe200078c10ff */
[----:B------:R-:W-:Y:S01]  /*5250*/  FMUL R33, R33, R5 ;  /* 0x0000000521217220 */ /* 0x000fe20000400000 */
[----:B------:R-:W-:Y:S01]  /*5260*/  ISETP.GT.AND P3, PT, R21, 0x8, P3 ;  /* 0x000000081500780c */ /* 0x000fe20001f64270 */
[----:B------:R0:W-:Y:S01]  /*5270*/  @P1 STG.E desc[UR18][R88.64], R23 ;  /* 0x0000001758001986 */ /* 0x0001e2000c101912 */
[----:B------:R-:W-:Y:S01]  /*5280*/  LEA.HI.X R91, R112, R89, R113, 0x2, P6 ;  /* 0x00000059705b7211 */ /* 0x000fe200030f1471 */
[-C--:B------:R-:W-:Y:S01]  /*5290*/  FMUL R35, R35, R5.reuse ;  /* 0x0000000523237220 */ /* 0x080fe20000400000 */
[----:B------:R-:W-:Y:S01]  /*52a0*/  ISETP.GT.AND P1, PT, R22, 0x8, PT ;  /* 0x000000081600780c */ /* 0x000fe20003f24270 */
[-C--:B------:R-:W-:Y:S01]  /*52b0*/  FMUL R37, R37, R5.reuse ;  /* 0x0000000525257220 */ /* 0x080fe20000400000 */
[----:B------:R-:W-:Y:S01]  /*52c0*/  IADD3 R24, P6, R88, UR12, RZ ;  /* 0x0000000c58187c10 */ /* 0x000fe2000ffde0ff */
[----:B------:R1:W-:Y:S01]  /*52d0*/  @P5 STG.E desc[UR18][R90.64], R93 ;  /* 0x0000005d5a005986 */ /* 0x0003e2000c101912 */
[----:B------:R-:W-:Y:S01]  /*52e0*/  ISETP.GT.AND P5, PT, R21, RZ, P1 ;  /* 0x000000ff1500720c */ /* 0x000fe20000fa4270 */
[-C--:B------:R-:W-:Y:S01]  /*52f0*/  FMUL R39, R39, R5.reuse ;  /* 0x0000000527277220 */ /* 0x080fe20000400000 */
[----:B------:R-:W-:Y:S01]  /*5300*/  IADD3.X R25, R89, UR7, RZ, P6, !PT ;  /* 0x0000000759197c10 */ /* 0x000fe2000b7fe4ff */
[----:B------:R2:W-:Y:S01]  /*5310*/  @P2 STG.E desc[UR18][R88.64+0x20], R95 ;  /* 0x0000205f58002986 */ /* 0x0005e2000c101912 */
[----:B------:R-:W-:Y:S01]  /*5320*/  ISETP.GT.AND P2, PT, R22, 0x9, PT ;  /* 0x000000091600780c */ /* 0x000fe20003f44270 */
[-C--:B0-----:R-:W-:Y:S01]  /*5330*/  FMUL R23, R28, R5.reuse ;  /* 0x000000051c177220 */ /* 0x081fe20000400000 */
[----:B------:R-:W-:Y:S01]  /*5340*/  IADD3 R26, P6, R90, UR12, RZ ;  /* 0x0000000c5a1a7c10 */ /* 0x000fe2000ffde0ff */
[----:B------:R0:W-:Y:S01]  /*5350*/  @P3 STG.E desc[UR18][R90.64+0x20], R97 ;  /* 0x000020615a003986 */ /* 0x0001e2000c101912 */
[----:B------:R-:W-:Y:S01]  /*5360*/  ISETP.GT.AND P3, PT, R21, RZ, P2 ;  /* 0x000000ff1500720c */ /* 0x000fe20001764270 */
[-C--:B------:R-:W-:Y:S01]  /*5370*/  FMUL R41, R41, R5.reuse ;  /* 0x0000000529297220 */ /* 0x080fe20000400000 */
[----:B------:R-:W-:Y:S01]  /*5380*/  ISETP.GT.AND P1, PT, R21, 0x8, P1 ;  /* 0x000000081500780c */ /* 0x000fe20000f24270 */
[-C--:B-1----:R-:W-:Y:S01]  /*5390*/  FMUL R93, R29, R5.reuse ;  /* 0x000000051d5d7220 */ /* 0x082fe20000400000 */
[----:B------:R-:W-:Y:S01]  /*53a0*/  IADD3.X R27, R91, UR7, RZ, P6, !PT ;  /* 0x000000075b1b7c10 */ /* 0x000fe2000b7fe4ff */
[----:B------:R1:W-:Y:S01]  /*53b0*/  @P5 STG.E desc[UR18][R24.64], R23 ;  /* 0x0000001718005986 */ /* 0x0003e2000c101912 */
[----:B------:R-:W-:Y:S01]  /*53c0*/  IADD3 R28, P5, R88, UR23, RZ ;  /* 0x00000017581c7c10 */ /* 0x000fe2000ffbe0ff */
[-C--:B--2---:R-:W-:Y:S01]  /*53d0*/  FMUL R95, R30, R5.reuse ;  /* 0x000000051e5f7220 */ /* 0x084fe20000400000 */
[----:B------:R-:W-:Y:S01]  /*53e0*/  ISETP.GT.AND P2, PT, R21, 0x8, P2 ;  /* 0x000000081500780c */ /* 0x000fe20001744270 */
[-C--:B------:R-:W-:Y:S01]  /*53f0*/  FMUL R43, R43, R5.reuse ;  /* 0x000000052b2b7220 */ /* 0x080fe20000400000 */
[----:B------:R-:W-:Y:S01]  /*5400*/  IADD3.X R29, R89, UR21, RZ, P5, !PT ;  /* 0x00000015591d7c10 */ /* 0x000fe2000affe4ff */
[-C--:B0-----:R-:W-:Y:S01]  /*5410*/  FMUL R97, R31, R5.reuse ;  /* 0x000000051f617220 */ /* 0x081fe20000400000 */
[----:B------:R-:W-:Y:S01]  /*5420*/  IADD3 R88, P5, R90, UR23, RZ ;  /* 0x000000175a587c10 */ /* 0x000fe2000ffbe0ff */
[----:B------:R-:W-:Y:S01]  /*5430*/  @P3 STG.E desc[UR18][R26.64], R93 ;  /* 0x0000005d1a003986 */ /* 0x000fe2000c101912 */
[----:B------:R-:W-:Y:S01]  /*5440*/  ISETP.GT.AND P3, PT, R22, 0x10, PT ;  /* 0x000000101600780c */ /* 0x000fe20003f64270 */
[-C--:B------:R-:W-:Y:S01]  /*5450*/  FMUL R45, R45, R5.reuse ;  /* 0x000000052d2d7220 */ /* 0x080fe20000400000 */
[----:B------:R-:W-:Y:S01]  /*5460*/  IADD3.X R89, R91, UR21, RZ, P5, !PT ;  /* 0x000000155b597c10 */ /* 0x000fe2000affe4ff */
[----:B------:R-:W-:Y:S01]  /*5470*/  @P1 STG.E desc[UR18][R28.64], R95 ;  /* 0x0000005f1c001986 */ /* 0x000fe2000c101912 */
[----:B------:R-:W-:Y:S01]  /*5480*/  ISETP.GT.AND P5, PT, R21, RZ, P3 ;  /* 0x000000ff1500720c */ /* 0x000fe20001fa4270 */
[-C--:B-1----:R-:W-:Y:S01]  /*5490*/  FMUL R23, R32, R5.reuse ;  /* 0x0000000520177220 */ /* 0x082fe20000400000 */
[----:B------:R-:W-:Y:S01]  /*54a0*/  ISETP.GT.AND P1, PT, R22, 0x11, PT ;  /* 0x000000111600780c */ /* 0x000fe20003f24270 */
[----:B------:R0:W-:Y:S01]  /*54b0*/  @P2 STG.E desc[UR18][R88.64], R97 ;  /* 0x0000006158002986 */ /* 0x0001e2000c101912 */
[----:B------:R-:W-:Y:S01]  /*54c0*/  IADD3 R30, P6, R24, UR12, RZ ;  /* 0x0000000c181e7c10 */ /* 0x000fe2000ffde0ff */
[-C--:B------:R-:W-:Y:S01]  /*54d0*/  FMUL R47, R47, R5.reuse ;  /* 0x000000052f2f7220 */ /* 0x080fe20000400000 */
[----:B------:R-:W-:Y:S01]  /*54e0*/  ISETP.GT.AND P2, PT, R21, RZ, P1 ;  /* 0x000000ff1500720c */ /* 0x000fe20000f44270 */
[-C--:B------:R-:W-:Y:S01]  /*54f0*/  FMUL R49, R49, R5.reuse ;  /* 0x0000000531317220 */ /* 0x080fe20000400000 */
[----:B------:R-:W-:Y:S01]  /*5500*/  IADD3.X R31, R25, UR7, RZ, P6, !PT ;  /* 0x00000007191f7c10 */ /* 0x000fe2000b7fe4ff */
[-C--:B------:R-:W-:Y:S01]  /*5510*/  FMUL R51, R51, R5.reuse ;  /* 0x0000000533337220 */ /* 0x080fe20000400000 */
[----:B------:R-:W-:Y:S01]  /*5520*/  IADD3 R90, P6, R26, UR12, RZ ;  /* 0x0000000c1a5a7c10 */ /* 0x000fe2000ffde0ff */
[-C--:B------:R-:W-:Y:S01]  /*5530*/  FMUL R53, R53, R5.reuse ;  /* 0x0000000535357220 */ /* 0x080fe20000400000 */
[----:B------:R-:W-:Y:S01]  /*5540*/  ISETP.GT.AND P3, PT, R21, 0x8, P3 ;  /* 0x000000081500780c */ /* 0x000fe20001f64270 */
[----:B------:R1:W-:Y:S01]  /*5550*/  @P5 STG.E desc[UR18][R30.64], R23 ;  /* 0x000000171e005986 */ /* 0x0003e2000c101912 */
[----:B------:R-:W-:Y:S01]  /*5560*/  IADD3.X R91, R27, UR7, RZ, P6, !PT ;  /* 0x000000071b5b7c10 */ /* 0x000fe2000b7fe4ff */
[-C--:B0-----:R-:W-:Y:S01]  /*5570*/  FMUL R89, R34, R5.reuse ;  /* 0x0000000522597220 */ /* 0x081fe20000400000 */
[----:B------:R-:W-:Y:S01]  /*5580*/  IADD3 R24, P5, R24, UR23, RZ ;  /* 0x0000001718187c10 */ /* 0x000fe2000ffbe0ff */
[-C--:B------:R-:W-:Y:S01]  /*5590*/  FMUL R55, R55, R5.reuse ;  /* 0x0000000537377220 */ /* 0x080fe20000400000 */
[----:B------:R-:W-:Y:S01]  /*55a0*/  ISETP.GT.AND P1, PT, R21, 0x8, P1 ;  /* 0x000000081500780c */ /* 0x000fe20000f24270 */
[----:B------:R-:W-:Y:S01]  /*55b0*/  @P2 STG.E desc[UR18][R90.64], R33 ;  /* 0x000000215a002986 */ /* 0x000fe2000c101912 */
[----:B------:R-:W-:Y:S01]  /*55c0*/  IADD3.X R25, R25, UR21, RZ, P5, !PT ;  /* 0x0000001519197c10 */ /* 0x000fe2000affe4ff */
[-C--:B------:R-:W-:Y:S01]  /*55d0*/  FMUL R57, R57, R5.reuse ;  /* 0x0000000539397220 */ /* 0x080fe20000400000 */
[----:B------:R-:W-:Y:S01]  /*55e0*/  IADD3 R26, P5, R26, UR23, RZ ;  /* 0x000000171a1a7c10 */ /* 0x000fe2000ffbe0ff */
[-C--:B------:R-:W-:Y:S01]  /*55f0*/  FMUL R59, R59, R5.reuse ;  /* 0x000000053b3b7220 */ /* 0x080fe20000400000 */
[----:B------:R-:W-:Y:S01]  /*5600*/  ISETP.GT.AND P2, PT, R22, 0x18, PT ;  /* 0x000000181600780c */ /* 0x000fe20003f44270 */
[----:B------:R0:W-:Y:S01]  /*5610*/  @P3 STG.E desc[UR18][R24.64], R89 ;  /* 0x0000005918003986 */ /* 0x0001e2000c101912 */
[----:B------:R-:W-:Y:S01]  /*5620*/  IADD3.X R27, R27, UR21, RZ, P5, !PT ;  /* 0x000000151b1b7c10 */ /* 0x000fe2000affe4ff */
[-C--:B-1----:R-:W-:Y:S01]  /*5630*/  FMUL R23, R36, R5.reuse ;  /* 0x0000000524177220 */ /* 0x082fe20000400000 */
[----:B------:R-:W-:Y:S01]  /*5640*/  ISETP.GT.AND P5, PT, R21, RZ, P2 ;  /* 0x000000ff1500720c */ /* 0x000fe200017a4270 */
[-C--:B------:R-:W-:Y:S01]  /*5650*/  FMUL R61, R61, R5.reuse ;  /* 0x000000053d3d7220 */ /* 0x080fe20000400000 */
[----:B------:R-:W-:Y:S01]  /*5660*/  ISETP.GT.AND P3, PT, R22, 0x19, PT ;  /* 0x000000191600780c */ /* 0x000fe20003f64270 */
[----:B------:R1:W-:Y:S01]  /*5670*/  @P1 STG.E desc[UR18][R26.64], R35 ;  /* 0x000000231a001986 */ /* 0x0003e2000c101912 */
[----:B------:R-:W-:Y:S01]  /*5680*/  IADD3 R28, P6, R30, UR12, RZ ;  /* 0x0000000c1e1c7c10 */ /* 0x000fe2000ffde0ff */
[-C--:B------:R-:W-:Y:S01]  /*5690*/  FMUL R63, R63, R5.reuse ;  /* 0x000000053f3f7220 */ /* 0x080fe20000400000 */
[----:B------:R-:W-:Y:S01]  /*56a0*/  ISETP.GT.AND P1, PT, R21, RZ, P3 ;  /* 0x000000ff1500720c */ /* 0x000fe20001f24270 */
[-C--:B------:R-:W-:Y:S01]  /*56b0*/  FMUL R65, R65, R5.reuse ;  /* 0x0000000541417220 */ /* 0x080fe20000400000 */
[----:B------:R-:W-:Y:S01]  /*56c0*/  IADD3.X R29, R31, UR7, RZ, P6, !PT ;  /* 0x000000071f1d7c10 */ /* 0x000fe2000b7fe4ff */
[-C--:B0-----:R-:W-:Y:S01]  /*56d0*/  FMUL R89, R38, R5.reuse ;  /* 0x0000000526597220 */ /* 0x081fe20000400000 */
[----:B------:R-:W-:Y:S01]  /*56e0*/  IADD3 R32, P6, R90, UR12, RZ ;  /* 0x0000000c5a207c10 */ /* 0x000fe2000ffde0ff */
[-C--:B------:R-:W-:Y:S01]  /*56f0*/  FMUL R67, R67, R5.reuse ;  /* 0x0000000543437220 */ /* 0x080fe20000400000 */
[----:B------:R-:W-:Y:S01]  /*5700*/  ISETP.GT.AND P2, PT, R21, 0x8, P2 ;  /* 0x000000081500780c */ /* 0x000fe20001744270 */
[----:B------:R0:W-:Y:S01]  /*5710*/  @P5 STG.E desc[UR18][R28.64], R23 ;  /* 0x000000171c005986 */ /* 0x0001e2000c101912 */
[----:B------:R-:W-:Y:S01]  /*5720*/  IADD3.X R33, R91, UR7, RZ, P6, !PT ;  /* 0x000000075b217c10 */ /* 0x000fe2000b7fe4ff */
[-C--:B------:R-:W-:Y:S01]  /*5730*/  FMUL R69, R69, R5.reuse ;  /* 0x0000000545457220 */ /* 0x080fe20000400000 */
[----:B------:R-:W-:Y:S01]  /*5740*/  IADD3 R24, P5, R30, UR23, RZ ;  /* 0x000000171e187c10 */ /* 0x000fe2000ffbe0ff */
[-C--:B------:R-:W-:Y:S01]  /*5750*/  FMUL R71, R71, R5.reuse ;  /* 0x0000000547477220 */ /* 0x080fe20000400000 */
[----:B------:R-:W-:Y:S01]  /*5760*/  ISETP.GT.AND P3, PT, R21, 0x8, P3 ;  /* 0x000000081500780c */ /* 0x000fe20001f64270 */
[----:B------:R2:W-:Y:S01]  /*5770*/  @P1 STG.E desc[UR18][R32.64], R37 ;  /* 0x0000002520001986 */ /* 0x0005e2000c101912 */
[----:B------:R-:W-:Y:S01]  /*5780*/  IADD3.X R25, R31, UR21, RZ, P5, !PT ;  /* 0x000000151f197c10 */ /* 0x000fe2000affe4ff */
[-C--:B------:R-:W-:Y:S01]  /*5790*/  FMUL R73, R73, R5.reuse ;  /* 0x0000000549497220 */ /* 0x080fe20000400000 */
[----:B-1----:R-:W-:Y:S01]  /*57a0*/  IADD3 R26, P5, R90, UR23, RZ ;  /* 0x000000175a1a7c10 */ /* 0x002fe2000ffbe0ff */
[-C--:B------:R-:W-:Y:S01]  /*57b0*/  FMUL R75, R75, R5.reuse ;  /* 0x000000054b4b7220 */ /* 0x080fe20000400000 */
[----:B------:R-:W-:Y:S01]  /*57c0*/  ISETP.GT.AND P1, PT, R22, 0x20, PT ;  /* 0x000000201600780c */ /* 0x000fe20003f24270 */
[----:B------:R1:W-:Y:S01]  /*57d0*/  @P2 STG.E desc[UR18][R24.64], R89 ;  /* 0x0000005918002986 */ /* 0x0003e2000c101912 */
[----:B------:R-:W-:Y:S01]  /*57e0*/  IADD3.X R27, R91, UR21, RZ, P5, !PT ;  /* 0x000000155b1b7c10 */ /* 0x000fe2000affe4ff */
[-C--:B0-----:R-:W-:Y:S01]  /*57f0*/  FMUL R23, R40, R5.reuse ;  /* 0x0000000528177220 */ /* 0x081fe20000400000 */
[----:B------:R-:W-:Y:S01]  /*5800*/  ISETP.GT.AND P5, PT, R21, RZ, P1 ;  /* 0x000000ff1500720c */ /* 0x000fe20000fa4270 */
[-C--:B------:R-:W-:Y:S01]  /*5810*/  FMUL R77, R77, R5.reuse ;  /* 0x000000054d4d7220 */ /* 0x080fe20000400000 */
[----:B------:R-:W-:Y:S01]  /*5820*/  ISETP.GT.AND P2, PT, R22, 0x21, PT ;  /* 0x000000211600780c */ /* 0x000fe20003f44270 */
[----:B------:R0:W-:Y:S01]  /*5830*/  @P3 STG.E desc[UR18][R26.64], R39 ;  /* 0x000000271a003986 */ /* 0x0001e2000c101912 */
[----:B------:R-:W-:Y:S01]  /*5840*/  IADD3 R30, P6, R28, UR12, RZ ;  /* 0x0000000c1c1e7c10 */ /* 0x000fe2000ffde0ff */
[-C--:B--2---:R-:W-:Y:S01]  /*5850*/  FMUL R37, R42, R5.reuse ;  /* 0x000000052a257220 */ /* 0x084fe20000400000 */
        /* <DEDUP_REMOVED lines=11> */
[----:B------:R-:W-:Y:S01]  /*5910*/  FMUL R87, R87, R5 ;  /* 0x0000000557577220 */ /* 0x000fe20000400000 */
[----:B------:R-:W-:Y:S01]  /*5920*/  ISETP.GT.AND P2, PT, R21, 0x8, P2 ;  /* 0x000000081500780c */ /* 0x000fe20001744270 */
[----:B------:R-:W-:Y:S01]  /*5930*/  @P3 STG.E desc[UR18][R34.64], R41 ;  /* 0x0000002922003986 */ /* 0x000fe2000c101912 */
[----:B------:R-:W-:-:S02]  /*5940*/  IADD3.X R25, R29, UR21, RZ, P5, !PT ;  /* 0x000000151d197c10 */ /* 0x000fc4000affe4ff */
[----:B0-----:R-:W-:Y:S02]  /*5950*/  IADD3 R26, P5, R32, UR23, RZ ;  /* 0x00000017201a7c10 */ /* 0x001fe4000ffbe0ff */
[----:B------:R-:W-:Y:S01]  /*5960*/  ISETP.GT.AND P3, PT, R22, 0x28, PT ;  /* 0x000000281600780c */ /* 0x000fe20003f64270 */
[----:B------:R0:W-:Y:S01]  /*5970*/  @P1 STG.E desc[UR18][R24.64], R37 ;  /* 0x0000002518001986 */ /* 0x0001e2000c101912 */
[----:B------:R-:W-:Y:S01]  /*5980*/  IADD3.X R27, R33, UR21, RZ, P5, !PT ;  /* 0x00000015211b7c10 */ /* 0x000fe2000affe4ff */
[----:B--2---:R-:W-:Y:S01]  /*5990*/  FMUL R23, R44, R5 ;  /* 0x000000052c177220 */ /* 0x004fe20000400000 */
[----:B------:R-:W-:Y:S02]  /*59a0*/  ISETP.GT.AND P5, PT, R21, RZ, P3 ;  /* 0x000000ff1500720c */ /* 0x000fe40001fa4270 */
[----:B------:R-:W-:Y:S01]  /*59b0*/  ISETP.GT.AND P1, PT, R22, 0x29, PT ;  /* 0x000000291600780c */ /* 0x000fe20003f24270 */
[----:B------:R1:W-:Y:S01]  /*59c0*/  @P2 STG.E desc[UR18][R26.64], R43 ;  /* 0x0000002b1a002986 */ /* 0x0003e2000c101912 */
[----:B------:R-:W-:-:S02]  /*59d0*/  IADD3 R28, P6, R30, UR12, RZ ;  /* 0x0000000c1e1c7c10 */ /* 0x000fc4000ffde0ff */
[----:B------:R-:W-:Y:S02]  /*59e0*/  ISETP.GT.AND P2, PT, R21, RZ, P1 ;  /* 0x000000ff1500720c */ /* 0x000fe40000f44270 */
[----:B------:R-:W-:Y:S01]  /*59f0*/  IADD3.X R29, R31, UR7, RZ, P6, !PT ;  /* 0x000000071f1d7c10 */ /* 0x000fe2000b7fe4ff */
[----:B0-----:R-:W-:Y:S01]  /*5a00*/  FMUL R37, R46, R5 ;  /* 0x000000052e257220 */ /* 0x001fe20000400000 */
[----:B------:R-:W-:Y:S02]  /*5a10*/  IADD3 R32, P6, R34, UR12, RZ ;  /* 0x0000000c22207c10 */ /* 0x000fe4000ffde0ff */
[----:B------:R-:W-:Y:S01]  /*5a20*/  ISETP.GT.AND P3, PT, R21, 0x8, P3 ;  /* 0x000000081500780c */ /* 0x000fe20001f64270 */
[----:B------:R0:W-:Y:S01]  /*5a30*/  @P5 STG.E desc[UR18][R28.64], R23 ;  /* 0x000000171c005986 */ /* 0x0001e2000c101912 */
[----:B------:R-:W-:Y:S02]  /*5a40*/  IADD3.X R33, R35, UR7, RZ, P6, !PT ;  /* 0x0000000723217c10 */ /* 0x000fe4000b7fe4ff */
[----:B------:R-:W-:-:S02]  /*5a50*/  IADD3 R24, P5, R30, UR23, RZ ;  /* 0x000000171e187c10 */ /* 0x000fc4000ffbe0ff */
[----:B------:R-:W-:Y:S01]  /*5a60*/  ISETP.GT.AND P1, PT, R21, 0x8, P1 ;  /* 0x000000081500780c */ /* 0x000fe20000f24270 */
[----:B------:R-:W-:Y:S01]  /*5a70*/  @P2 STG.E desc[UR18][R32.64], R45 ;  /* 0x0000002d20002986 */ /* 0x000fe2000c101912 */
[----:B------:R-:W-:Y:S02]  /*5a80*/  IADD3.X R25, R31, UR21, RZ, P5, !PT ;  /* 0x000000151f197c10 */ /* 0x000fe4000affe4ff */
[----:B-1----:R-:W-:Y:S02]  /*5a90*/  IADD3 R26, P5, R34, UR23, RZ ;  /* 0x00000017221a7c10 */ /* 0x002fe4000ffbe0ff */
[----:B------:R-:W-:Y:S01]  /*5aa0*/  ISETP.GT.AND P2, PT, R22, 0x30, PT ;  /* 0x000000301600780c */ /* 0x000fe20003f44270 */
[----:B------:R1:W-:Y:S01]  /*5ab0*/  @P3 STG.E desc[UR18][R24.64], R37 ;  /* 0x0000002518003986 */ /* 0x0003e2000c101912 */
[----:B------:R-:W-:Y:S01]  /*5ac0*/  IADD3.X R27, R35, UR21, RZ, P5, !PT ;  /* 0x00000015231b7c10 */ /* 0x000fe2000affe4ff */
[----:B0-----:R-:W-:Y:S01]  /*5ad0*/  FMUL R23, R48, R5 ;  /* 0x0000000530177220 */ /* 0x001fe20000400000 */
[----:B------:R-:W-:-:S02]  /*5ae0*/  ISETP.GT.AND P5, PT, R21, RZ, P2 ;  /* 0x000000ff1500720c */ /* 0x000fc400017a4270 */
[----:B------:R-:W-:Y:S01]  /*5af0*/  ISETP.GT.AND P3, PT, R22, 0x31, PT ;  /* 0x000000311600780c */ /* 0x000fe20003f64270 */
[----:B------:R0:W-:Y:S01]  /*5b00*/  @P1 STG.E desc[UR18][R26.64], R47 ;  /* 0x0000002f1a001986 */ /* 0x0001e2000c101912 */
[----:B------:R-:W-:Y:S02]  /*5b10*/  IADD3 R30, P6, R28, UR12, RZ ;  /* 0x0000000c1c1e7c10 */ /* 0x000fe4000ffde0ff */
[----:B------:R-:W-:Y:S02]  /*5b20*/  ISETP.GT.AND P1, PT, R21, RZ, P3 ;  /* 0x000000ff1500720c */ /* 0x000fe40001f24270 */
[----:B------:R-:W-:Y:S01]  /*5b30*/  IADD3.X R31, R29, UR7, RZ, P6, !PT ;  /* 0x000000071d1f7c10 */ /* 0x000fe2000b7fe4ff */
[----:B-1----:R-:W-:Y:S01]  /*5b40*/  FMUL R37, R50, R5 ;  /* 0x0000000532257220 */ /* 0x002fe20000400000 */
[----:B------:R-:W-:Y:S02]  /*5b50*/  IADD3 R34, P6, R32, UR12, RZ ;  /* 0x0000000c20227c10 */ /* 0x000fe4000ffde0ff */
[----:B------:R-:W-:Y:S01]  /*5b60*/  ISETP.GT.AND P2, PT, R21, 0x8, P2 ;  /* 0x000000081500780c */ /* 0x000fe20001744270 */
[----:B------:R1:W-:Y:S01]  /*5b70*/  @P5 STG.E desc[UR18][R30.64], R23 ;  /* 0x000000171e005986 */ /* 0x0003e2000c101912 */
[----:B------:R-:W-:-:S02]  /*5b80*/  IADD3.X R35, R33, UR7, RZ, P6, !PT ;  /* 0x0000000721237c10 */ /* 0x000fc4000b7fe4ff */
[----:B------:R-:W-:Y:S02]  /*5b90*/  IADD3 R24, P5, R28, UR23, RZ ;  /* 0x000000171c187c10 */ /* 0x000fe4000ffbe0ff */
[----:B------:R-:W-:Y:S01]  /*5ba0*/  ISETP.GT.AND P3, PT, R21, 0x8, P3 ;  /* 0x000000081500780c */ /* 0x000fe20001f64270 */
[----:B------:R-:W-:Y:S01]  /*5bb0*/  @P1 STG.E desc[UR18][R34.64], R49 ;  /* 0x0000003122001986 */ /* 0x000fe2000c101912 */
[----:B------:R-:W-:Y:S02]  /*5bc0*/  IADD3.X R25, R29, UR21, RZ, P5, !PT ;  /* 0x000000151d197c10 */ /* 0x000fe4000affe4ff */
[----:B0-----:R-:W-:Y:S02]  /*5bd0*/  IADD3 R26, P5, R32, UR23, RZ ;  /* 0x00000017201a7c10 */ /* 0x001fe4000ffbe0ff */
[----:B------:R-:W-:Y:S01]  /*5be0*/  ISETP.GT.AND P1, PT, R22, 0x38, PT ;  /* 0x000000381600780c */ /* 0x000fe20003f24270 */
[----:B------:R0:W-:Y:S01]  /*5bf0*/  @P2 STG.E desc[UR18][R24.64], R37 ;  /* 0x0000002518002986 */ /* 0x0001e2000c101912 */
[----:B------:R-:W-:Y:S01]  /*5c00*/  IADD3.X R27, R33, UR21, RZ, P5, !PT ;  /* 0x00000015211b7c10 */ /* 0x000fe2000affe4ff */
[----:B-1----:R-:W-:Y:S01]  /*5c10*/  FMUL R23, R52, R5 ;  /* 0x0000000534177220 */ /* 0x002fe20000400000 */
[----:B------:R-:W-:-:S02]  /*5c20*/  ISETP.GT.AND P5, PT, R21, RZ, P1 ;  /* 0x000000ff1500720c */ /* 0x000fc40000fa4270 */
[----:B------:R-:W-:Y:S01]  /*5c30*/  ISETP.GT.AND P2, PT, R22, 0x39, PT ;  /* 0x000000391600780c */ /* 0x000fe20003f44270 */
[----:B------:R1:W-:Y:S01]  /*5c40*/  @P3 STG.E desc[UR18][R26.64], R51 ;  /* 0x000000331a003986 */ /* 0x0003e2000c101912 */
[----:B------:R-:W-:Y:S02]  /*5c50*/  IADD3 R28, P6, R30, UR12, RZ ;  /* 0x0000000c1e1c7c10 */ /* 0x000fe4000ffde0ff */
[----:B------:R-:W-:Y:S02]  /*5c60*/  ISETP.GT.AND P3, PT, R21, RZ, P2 ;  /* 0x000000ff1500720c */ /* 0x000fe40001764270 */
[----:B------:R-:W-:Y:S01]  /*5c70*/  IADD3.X R29, R31, UR7, RZ, P6, !PT ;  /* 0x000000071f1d7c10 */ /* 0x000fe2000b7fe4ff */
[----:B0-----:R-:W-:Y:S01]  /*5c80*/  FMUL R37, R54, R5 ;  /* 0x0000000536257220 */ /* 0x001fe20000400000 */
        /* <DEDUP_REMOVED lines=123> */
[----:B------:R-:W-:-:S02]  /*6440*/  IADD3 R24, P5, R30, UR23, RZ ;  /* 0x000000171e187c10 */ /* 0x000fc4000ffbe0ff */
[----:B------:R-:W-:Y:S02]  /*6450*/  IADD3.X R33, R35, UR7, RZ, P6, !PT ;  /* 0x0000000723217c10 */ /* 0x000fe4000b7fe4ff */
[----:B------:R-:W-:Y:S02]  /*6460*/  ISETP.GT.AND P2, PT, R21, 0x8, P2 ;  /* 0x000000081500780c */ /* 0x000fe40001744270 */
[----:B------:R-:W-:Y:S01]  /*6470*/  IADD3.X R25, R31, UR21, RZ, P5, !PT ;  /* 0x000000151f197c10 */ /* 0x000fe2000affe4ff */
[----:B------:R-:W-:Y:S01]  /*6480*/  @P3 STG.E desc[UR18][R32.64], R77 ;  /* 0x0000004d20003986 */ /* 0x000fe2000c101912 */
[----:B-1----:R-:W-:Y:S02]  /*6490*/  IADD3 R26, P5, R34, UR23, RZ ;  /* 0x00000017221a7c10 */ /* 0x002fe4000ffbe0ff */
[----:B------:R-:W-:Y:S01]  /*64a0*/  ISETP.GT.AND P3, PT, R22, 0x70, PT ;  /* 0x000000701600780c */ /* 0x000fe20003f64270 */
[----:B------:R1:W-:Y:S01]  /*64b0*/  @P1 STG.E desc[UR18][R24.64], R37 ;  /* 0x0000002518001986 */ /* 0x0003e2000c101912 */
[----:B------:R-:W-:Y:S01]  /*64c0*/  IADD3.X R27, R35, UR21, RZ, P5, !PT ;  /* 0x00000015231b7c10 */ /* 0x000fe2000affe4ff */
[----:B0-----:R-:W-:Y:S01]  /*64d0*/  FMUL R23, R80, R5 ;  /* 0x0000000550177220 */ /* 0x001fe20000400000 */
[----:B------:R-:W-:-:S02]  /*64e0*/  ISETP.GT.AND P1, PT, R22, 0x71, PT ;  /* 0x000000711600780c */ /* 0x000fc40003f24270 */
[C---:B------:R-:W-:Y:S01]  /*64f0*/  ISETP.GT.AND P5, PT, R21.reuse, RZ, P3 ;  /* 0x000000ff1500720c */ /* 0x040fe20001fa4270 */
[----:B------:R0:W-:Y:S01]  /*6500*/  @P2 STG.E desc[UR18][R26.64], R79 ;  /* 0x0000004f1a002986 */ /* 0x0001e2000c101912 */
[----:B------:R-:W-:Y:S02]  /*6510*/  IADD3 R30, P6, R28, UR12, RZ ;  /* 0x0000000c1c1e7c10 */ /* 0x000fe4000ffde0ff */
[----:B------:R-:W-:Y:S02]  /*6520*/  ISETP.GT.AND P2, PT, R21, RZ, P1 ;  /* 0x000000ff1500720c */ /* 0x000fe40000f44270 */
[----:B------:R-:W-:Y:S01]  /*6530*/  IADD3.X R31, R29, UR7, RZ, P6, !PT ;  /* 0x000000071d1f7c10 */ /* 0x000fe2000b7fe4ff */
[----:B-1----:R-:W-:Y:S01]  /*6540*/  FMUL R37, R82, R5 ;  /* 0x0000000552257220 */ /* 0x002fe20000400000 */
[----:B------:R-:W-:Y:S02]  /*6550*/  IADD3 R34, P6, R32, UR12, RZ ;  /* 0x0000000c20227c10 */ /* 0x000fe4000ffde0ff */
[----:B------:R-:W-:-:S02]  /*6560*/  ISETP.GT.AND P3, PT, R21, 0x8, P3 ;  /* 0x000000081500780c */ /* 0x000fc40001f64270 */
[----:B------:R-:W-:Y:S01]  /*6570*/  IADD3.X R35, R33, UR7, RZ, P6, !PT ;  /* 0x0000000721237c10 */ /* 0x000fe2000b7fe4ff */
[----:B------:R1:W-:Y:S01]  /*6580*/  @P5 STG.E desc[UR18][R30.64], R23 ;  /* 0x000000171e005986 */ /* 0x0003e2000c101912 */
[----:B------:R-:W-:Y:S02]  /*6590*/  ISETP.GT.AND P5, PT, R21, 0x8, P1 ;  /* 0x000000081500780c */ /* 0x000fe40000fa4270 */
[----:B------:R-:W-:Y:S01]  /*65a0*/  IADD3 R24, P1, R28, UR23, RZ ;  /* 0x000000171c187c10 */ /* 0x000fe2000ff3e0ff */
[----:B------:R-:W-:Y:S01]  /*65b0*/  @P2 STG.E desc[UR18][R34.64], R81 ;  /* 0x0000005122002986 */ /* 0x000fe2000c101912 */
[----:B0-----:R-:W-:Y:S02]  /*65c0*/  IADD3 R26, P2, R32, UR23, RZ ;  /* 0x00000017201a7c10 */ /* 0x001fe4000ff5e0ff */
[----:B------:R-:W-:Y:S02]  /*65d0*/  IADD3.X R25, R29, UR21, RZ, P1, !PT ;  /* 0x000000151d197c10 */ /* 0x000fe40008ffe4ff */
[----:B------:R-:W-:-:S02]  /*65e0*/  IADD3.X R27, R33, UR21, RZ, P2, !PT ;  /* 0x00000015211b7c10 */ /* 0x000fc400097fe4ff */
[C---:B------:R-:W-:Y:S01]  /*65f0*/  ISETP.GT.AND P2, PT, R22.reuse, 0x78, PT ;  /* 0x000000781600780c */ /* 0x040fe20003f44270 */
[----:B------:R-:W-:Y:S01]  /*6600*/  @P3 STG.E desc[UR18][R24.64], R37 ;  /* 0x0000002518003986 */ /* 0x000fe2000c101912 */
[----:B------:R-:W-:Y:S02]  /*6610*/  ISETP.GT.AND P1, PT, R22, 0x79, PT ;  /* 0x000000791600780c */ /* 0x000fe40003f24270 */
[----:B------:R-:W-:Y:S01]  /*6620*/  IADD3 R22, P6, R30, UR12, RZ ;  /* 0x0000000c1e167c10 */ /* 0x000fe2000ffde0ff */
[----:B------:R0:W-:Y:S01]  /*6630*/  @P5 STG.E desc[UR18][R26.64], R83 ;  /* 0x000000531a005986 */ /* 0x0001e2000c101912 */
[----:B------:R-:W-:Y:S02]  /*6640*/  IADD3 R28, P3, R34, UR12, RZ ;  /* 0x0000000c221c7c10 */ /* 0x000fe4000ff7e0ff */
[----:B------:R-:W-:Y:S02]  /*6650*/  ISETP.GT.AND P5, PT, R21, RZ, P2 ;  /* 0x000000ff1500720c */ /* 0x000fe400017a4270 */
[----:B-1----:R-:W-:-:S02]  /*6660*/  IADD3.X R23, R31, UR7, RZ, P6, !PT ;  /* 0x000000071f177c10 */ /* 0x002fc4000b7fe4ff */
[----:B------:R-:W-:Y:S02]  /*6670*/  ISETP.GT.AND P6, PT, R21, RZ, P1 ;  /* 0x000000ff1500720c */ /* 0x000fe40000fc4270 */
[----:B------:R-:W-:Y:S02]  /*6680*/  IADD3.X R29, R35, UR7, RZ, P3, !PT ;  /* 0x00000007231d7c10 */ /* 0x000fe40009ffe4ff */
[C---:B------:R-:W-:Y:S01]  /*6690*/  ISETP.GT.AND P2, PT, R21.reuse, 0x8, P2 ;  /* 0x000000081500780c */ /* 0x040fe20001744270 */
[-C--:B0-----:R-:W-:Y:S01]  /*66a0*/  FMUL R27, R86, R5.reuse ;  /* 0x00000005561b7220 */ /* 0x081fe20000400000 */
[----:B------:R-:W-:Y:S02]  /*66b0*/  IADD3 R30, P3, R30, UR23, RZ ;  /* 0x000000171e1e7c10 */ /* 0x000fe4000ff7e0ff */
[----:B------:R-:W-:Y:S01]  /*66c0*/  ISETP.GT.AND P1, PT, R21, 0x8, P1 ;  /* 0x000000081500780c */ /* 0x000fe20000f24270 */
[----:B------:R-:W-:Y:S01]  /*66d0*/  FMUL R21, R84, R5 ;  /* 0x0000000554157220 */ /* 0x000fe20000400000 */
[----:B------:R-:W-:-:S02]  /*66e0*/  IADD3.X R31, R31, UR21, RZ, P3, !PT ;  /* 0x000000151f1f7c10 */ /* 0x000fc40009ffe4ff */
[----:B------:R-:W-:Y:S02]  /*66f0*/  IADD3 R24, P3, R34, UR23, RZ ;  /* 0x0000001722187c10 */ /* 0x000fe4000ff7e0ff */
[----:B------:R0:W-:Y:S02]  /*6700*/  @P5 STG.E desc[UR18][R22.64], R21 ;  /* 0x0000001516005986 */ /* 0x0001e4000c101912 */
[----:B------:R-:W-:Y:S02]  /*6710*/  IADD3.X R25, R35, UR21, RZ, P3, !PT ;  /* 0x0000001523197c10 */ /* 0x000fe40009ffe4ff */
[----:B------:R0:W-:Y:S04]  /*6720*/  @P6 STG.E desc[UR18][R28.64], R85 ;  /* 0x000000551c006986 */ /* 0x0001e8000c101912 */
[----:B------:R0:W-:Y:S04]  /*6730*/  @P2 STG.E desc[UR18][R30.64], R27 ;  /* 0x0000001b1e002986 */ /* 0x0001e8000c101912 */
[----:B------:R0:W-:Y:S02]  /*6740*/  @P1 STG.E desc[UR18][R24.64], R87 ;  /* 0x0000005718001986 */ /* 0x0001e4000c101912 */
.L_x_153:
[----:B------:R-:W-:Y:S05]  /*6750*/  BSYNC B0 ;  /* 0x0000000000007941 */ /* 0x000fea0003800000 */
.L_x_25:
[----:B------:R-:W-:Y:S01]  /*6760*/  IADD3 R2, P1, R2, UR14, RZ ;  /* 0x0000000e02027c10 */ /* 0x000fe2000ff3e0ff */
[----:B------:R-:W-:Y:S01]  /*6770*/  ULDC.64 UR8, c[0x0][0x750] ;  /* 0x0001d40000087ab9 */ /* 0x000fe20000000a00 */
[----:B0--3--:R-:W-:Y:S01]  /*6780*/  PRMT R22, RZ, 0x7610, R22 ;  /* 0x00007610ff167816 */ /* 0x009fe20000000016 */
[----:B------:R-:W-:Y:S01]  /*6790*/  IMAD.MOV.U32 R21, RZ, RZ, -0x1 ;  /* 0xffffffffff157424 */ /* 0x000fe200078e00ff */
[----:B------:R-:W-:Y:S01]  /*67a0*/  IADD3.X R3, R3, UR4, RZ, P1, !PT ;  /* 0x0000000403037c10 */ /* 0x000fe20008ffe4ff */
[----:B------:R-:W-:Y:S01]  /*67b0*/  IMAD.MOV.U32 R23, RZ, RZ, -0x1 ;  /* 0xffffffffff177424 */ /* 0x000fe200078e00ff */
[----:B------:R-:W-:-:S04]  /*67c0*/  ISETP.GE.U32.AND P1, PT, R2, UR8, PT ;  /* 0x0000000802007c0c */ /* 0x000fc8000bf26070 */
[----:B------:R-:W-:-:S13]  /*67d0*/  ISETP.GE.U32.AND.EX P1, PT, R3, UR9, PT, P1 ;  /* 0x0000000903007c0c */ /* 0x000fda000bf26110 */
[----:B------:R-:W-:Y:S05]  /*67e0*/  @P1 BRA `(.L_x_154) ;  /* 0x0000000400481947 */ /* 0x000fea0003800000 */
[----:B------:R-:W0:Y:S01]  /*67f0*/  LDC.64 R26, c[0x0][0x728] ;  /* 0x0001ca00ff1a7b82 */ /* 0x000e220000000a00 */
[----:B------:R-:W3:Y:S01]  /*6800*/  S2R R34, SR_CTAID.X ;  /* 0x0000000000227919 */ /* 0x000ee20000002500 */
[----:B------:R-:W-:Y:S02]  /*6810*/  IMAD.MOV.U32 R24, RZ, RZ, R2 ;  /* 0x000000ffff187224 */ /* 0x000fe400078e0002 */
[----:B------:R-:W-:Y:S01]  /*6820*/  IMAD.MOV.U32 R25, RZ, RZ, R3 ;  /* 0x000000ffff197224 */ /* 0x000fe200078e0003 */
[----:B------:R-:W0:Y:S03]  /*6830*/  S2R R35, SR_CTAID.Y ;  /* 0x0000000000237919 */ /* 0x000e260000002600 */
[----:B------:R-:W1:Y:S08]  /*6840*/  LDC R30, c[0x0][0x730] ;  /* 0x0001cc00ff1e7b82 */ /* 0x000e700000000800 */
[----:B------:R-:W1:Y:S01]  /*6850*/  LDC.64 R32, c[0x0][0x720] ;  /* 0x0001c800ff207b82 */ /* 0x000e620000000a00 */
[----:B0-----:R-:W-:-:S04]  /*6860*/  ISETP.NE.U32.AND P1, PT, R26, RZ, PT ;  /* 0x000000ff1a00720c */ /* 0x001fc80003f25070 */
[----:B------:R-:W-:-:S13]  /*6870*/  ISETP.NE.AND.EX P1, PT, R27, RZ, PT, P1 ;  /* 0x000000ff1b00720c */ /* 0x000fda0003f25310 */
[----:B-1-3--:R-:W-:Y:S05]  /*6880*/  @!P1 BRA `(.L_x_155) ;  /* 0x0000000000289947 */ /* 0x00afea0003800000 */
        /* <DEDUP_REMOVED lines=10> */
.L_x_155:
[-CC-:B------:R-:W-:Y:S01]  /*6930*/  SHF.R.U64 R28, R24, R30.reuse, R25.reuse ;  /* 0x0000001e181c7219 */ /* 0x180fe20000001219 */
[----:B------:R-:W0:Y:S01]  /*6940*/  LDC.64 R36, c[0x0][0x740] ;  /* 0x0001d000ff247b82 */ /* 0x000e220000000a00 */
[----:B------:R-:W-:Y:S01]  /*6950*/  SHF.R.U32.HI R20, RZ, R30, R25 ;  /* 0x0000001eff147219 */ /* 0x000fe20000011619 */
[----:B------:R-:W-:Y:S01]  /*6960*/  ULDC UR8, c[0x0][0x150] ;  /* 0x0000540000087ab9 */ /* 0x000fe20000000800 */
[----:B------:R-:W-:Y:S02]  /*6970*/  IADD3 R23, P1, RZ, -R28, RZ ;  /* 0x8000001cff177210 */ /* 0x000fe40007f3e0ff */
[----:B------:R-:W-:-:S03]  /*6980*/  I2FP.F32.U32 R25, R34 ;  /* 0x0000002200197245 */ /* 0x000fc60000201000 */
[----:B------:R-:W1:Y:S01]  /*6990*/  LDC R24, c[0x0][0x718] ;  /* 0x0001c600ff187b82 */ /* 0x000e620000000800 */
[----:B------:R-:W-:Y:S02]  /*69a0*/  IMAD.X R21, RZ, RZ, ~R20, P1 ;  /* 0x000000ffff157224 */ /* 0x000fe400008e0e14 */
[----:B------:R-:W-:Y:S01]  /*69b0*/  FMUL R25, R25, UR8 ;  /* 0x0000000819197c20 */ /* 0x000fe20008400000 */
[----:B------:R-:W-:Y:S01]  /*69c0*/  ULDC UR8, c[0x0][0x154] ;  /* 0x0000550000087ab9 */ /* 0x000fe20000000800 */
[-C--:B------:R-:W-:Y:S02]  /*69d0*/  IMAD R22, R21, R32.reuse, RZ ;  /* 0x0000002015167224 */ /* 0x080fe400078e02ff */
[C---:B------:R-:W-:Y:S01]  /*69e0*/  IMAD.WIDE.U32 R20, R23.reuse, R32, R2 ;  /* 0x0000002017147225 */ /* 0x040fe200078e0002 */
[----:B------:R-:W3:Y:S01]  /*69f0*/  LDC R30, c[0x0][0x708] ;  /* 0x0001c200ff1e7b82 */ /* 0x000ee20000000800 */
[----:B------:R-:W2:Y:S02]  /*6a00*/  F2I.U32.TRUNC.NTZ R25, R25 ;  /* 0x0000001900197305 */ /* 0x000ea4000020f000 */
[----:B------:R-:W-:Y:S01]  /*6a10*/  IMAD R23, R23, R33, R22 ;  /* 0x0000002117177224 */ /* 0x000fe200078e0216 */
[----:B------:R-:W-:-:S03]  /*6a20*/  I2FP.F32.U32 R22, R35 ;  /* 0x0000002300167245 */ /* 0x000fc60000201000 */
[----:B------:R-:W-:Y:S01]  /*6a30*/  IMAD.IADD R21, R21, 0x1, R23 ;  /* 0x0000000115157824 */ /* 0x000fe200078e0217 */
[----:B------:R-:W4:Y:S01]  /*6a40*/  LDC R33, c[0x0][0x758] ;  /* 0x0001d600ff217b82 */ /* 0x000f220000000800 */
[----:B0-----:R-:W-:Y:S01]  /*6a50*/  ISETP.NE.U32.AND P1, PT, R36, RZ, PT ;  /* 0x000000ff2400720c */ /* 0x001fe20003f25070 */
[----:B------:R-:W-:-:S03]  /*6a60*/  FMUL R22, R22, UR8 ;  /* 0x0000000816167c20 */ /* 0x000fc60008400000 */
[----:B------:R-:W-:-:S03]  /*6a70*/  ISETP.NE.AND.EX P1, PT, R37, RZ, PT, P1 ;  /* 0x000000ff2500720c */ /* 0x000fc60003f25310 */
[----:B------:R-:W0:Y:S01]  /*6a80*/  LDC R27, c[0x0][0x144] ;  /* 0x00005100ff1b7b82 */ /* 0x000e220000000800 */
[-C--:B-1----:R-:W-:Y:S01]  /*6a90*/  SHF.R.U64 R26, R20, R24.reuse, R21 ;  /* 0x00000018141a7219 */ /* 0x082fe20000001215 */
[----:B--2---:R-:W-:Y:S01]  /*6aa0*/  IMAD.MOV R25, RZ, RZ, -R25 ;  /* 0x000000ffff197224 */ /* 0x004fe200078e0a19 */
[----:B------:R-:W-:-:S05]  /*6ab0*/  SHF.R.U32.HI R21, RZ, R24, R21 ;  /* 0x00000018ff157219 */ /* 0x000fca0000011615 */
[----:B------:R-:W1:Y:S01]  /*6ac0*/  LDC R32, c[0x0][0x148] ;  /* 0x00005200ff207b82 */ /* 0x000e620000000800 */
[-CC-:B---3--:R-:W-:Y:S02]  /*6ad0*/  SHF.R.U64 R29, R26, R30.reuse, R21.reuse ;  /* 0x0000001e1a1d7219 */ /* 0x188fe40000001215 */
[----:B------:R-:W-:Y:S02]  /*6ae0*/  SHF.R.U32.HI R20, RZ, R30, R21 ;  /* 0x0000001eff147219 */ /* 0x000fe40000011615 */
[----:B------:R2:W3:Y:S03]  /*6af0*/  F2I.U32.TRUNC.NTZ R30, R22 ;  /* 0x00000016001e7305 */ /* 0x0004e6000020f000 */
[----:B------:R-:W1:Y:S01]  /*6b00*/  LDC R38, c[0x0][0x748] ;  /* 0x0001d200ff267b82 */ /* 0x000e620000000800 */
[-CC-:B----4-:R-:W-:Y:S02]  /*6b10*/  SHF.R.U64 R31, R29, R33.reuse, R20.reuse ;  /* 0x000000211d1f7219 */ /* 0x190fe40000001214 */
[----:B------:R-:W-:-:S03]  /*6b20*/  SHF.R.U32.HI R21, RZ, R33, R20 ;  /* 0x00000021ff157219 */ /* 0x000fc60000011614 */
[----:B------:R-:W-:Y:S02]  /*6b30*/  IMAD.MOV.U32 R20, RZ, RZ, R31 ;  /* 0x000000ffff147224 */ /* 0x000fe400078e001f */
[----:B------:R-:W4:Y:S01]  /*6b40*/  LDC R39, c[0x0][0x738] ;  /* 0x0001ce00ff277b82 */ /* 0x000f220000000800 */
[----:B0-----:R-:W-:-:S07]  /*6b50*/  IMAD R33, R27, R25, R34 ;  /* 0x000000191b217224 */ /* 0x001fce00078e0222 */
[----:B------:R-:W0:Y:S08]  /*6b60*/  LDC R40, c[0x0][0x710] ;  /* 0x0001c400ff287b82 */ /* 0x000e300000000800 */
[----:B------:R-:W0:Y:S01]  /*6b70*/  LDC R41, c[0x0][0x700] ;  /* 0x0001c000ff297b82 */ /* 0x000e220000000800 */
[----:B-123--:R-:W-:Y:S05]  /*6b80*/  @!P1 BRA `(.L_x_156) ;  /* 0x0000000000289947 */ /* 0x00efea0003800000 */
[----:B------:R-:W1:Y:S02]  /*6b90*/  LDC R20, c[0x0][0x74c] ;  /* 0x0001d300ff147b82 */ /* 0x000e640000000800 */
[----:B-1----:R-:W-:-:S05]  /*6ba0*/  IADD3 R25, P1, R31, R20, RZ ;  /* 0x000000141f197210 */ /* 0x002fca0007f3e0ff */
        /* <DEDUP_REMOVED lines=8> */
.L_x_156:
[----:B------:R-:W-:Y:S01]  /*6c30*/  SHF.R.U64 R20, R20, R38, R21 ;  /* 0x0000002614147219 */ /* 0x000fe20000001215 */
[----:B------:R-:W-:Y:S01]  /*6c40*/  IMAD.MOV R30, RZ, RZ, -R30 ;  /* 0x000000ffff1e7224 */ /* 0x000fe200078e0a1e */
[----:B------:R-:W-:Y:S02]  /*6c50*/  LOP3.LUT R21, R29, R14, RZ, 0xc0, !PT ;  /* 0x0000000e1d157212 */ /* 0x000fe400078ec0ff */
[----:B------:R-:W-:Y:S01]  /*6c60*/  LOP3.LUT R26, R26, R15, RZ, 0xc0, !PT ;  /* 0x0000000f1a1a7212 */ /* 0x000fe200078ec0ff */
[----:B------:R-:W-:Y:S02]  /*6c70*/  IMAD.MOV R22, RZ, RZ, -R20 ;  /* 0x000000ffff167224 */ /* 0x000fe400078e0a14 */
[----:B------:R-:W-:Y:S02]  /*6c80*/  IMAD R20, R8, R20, R21 ;  /* 0x0000001408147224 */ /* 0x000fe400078e0215 */
[----:B------:R-:W-:Y:S02]  /*6c90*/  @P4 IMAD R33, R32, R30, R35 ;  /* 0x0000001e20214224 */ /* 0x000fe400078e0223 */
[----:B----4-:R-:W-:-:S02]  /*6ca0*/  IMAD R21, R22, R39, R31 ;  /* 0x0000002716157224 */ /* 0x010fc400078e021f */
[----:B0-----:R-:W-:Y:S02]  /*6cb0*/  IMAD R20, R20, R40, R33 ;  /* 0x0000002814147224 */ /* 0x001fe400078e0221 */
[----:B------:R-:W-:Y:S02]  /*6cc0*/  IMAD R23, R21, R41, R26 ;  /* 0x0000002915177224 */ /* 0x000fe400078e021a */
[----:B------:R-:W-:-:S03]  /*6cd0*/  IMAD.MOV.U32 R22, RZ, RZ, 0x1 ;  /* 0x00000001ff167424 */ /* 0x000fc600078e00ff */
[----:B------:R-:W-:Y:S02]  /*6ce0*/  SEL R21, R23, R20, !P4 ;  /* 0x0000001417157207 */ /* 0x000fe40006000000 */
[----:B------:R-:W-:Y:S01]  /*6cf0*/  SEL R20, R20, R23, !P4 ;  /* 0x0000001714147207 */ /* 0x000fe20006000000 */
[----:B------:R-:W-:-:S07]  /*6d00*/  IMAD.MOV.U32 R23, RZ, RZ, R28 ;  /* 0x000000ffff177224 */ /* 0x000fce00078e001c */
.L_x_154:
[----:B------:R-:W-:Y:S01]  /*6d10*/  IMAD.IADD R16, R17, 0x1, R16 ;  /* 0x0000000111107824 */ /* 0x000fe200078e0210 */
[----:B------:R-:W-:-:S04]  /*6d20*/  LOP3.LUT P3, RZ, R22, 0xff, RZ, 0xc0, !PT ;  /* 0x000000ff16ff7812 */ /* 0x000fc8000786c0ff */
[----:B------:R-:W-:Y:S02]  /*6d30*/  SHF.R.U32.HI R24, RZ, 0x2, R16 ;  /* 0x00000002ff187819 */ /* 0x000fe40000011610 */
[----:B------:R-:W-:Y:S02]  /*6d40*/  ISETP.GT.U32.AND P1, PT, R16, 0x3, PT ;  /* 0x000000031000780c */ /* 0x000fe40003f24070 */
[----:B------:R-:W-:Y:S02]  /*6d50*/  LOP3.LUT R24, R24, 0x1, RZ, 0xc0, !PT ;  /* 0x0000000118187812 */ /* 0x000fe400078ec0ff */
[----:B------:R-:W-:Y:S02]  /*6d60*/  ISETP.LT.U32.AND P1, PT, R17, 0x4, P1 ;  /* 0x000000041100780c */ /* 0x000fe40000f21070 */
[----:B------:R-:W-:Y:S02]  /*6d70*/  ISETP.NE.U32.AND P2, PT, R24, 0x1, PT ;  /* 0x000000011800780c */ /* 0x000fe40003f45070 */
[----:B------:R-:W-:-:S02]  /*6d80*/  SEL R25, RZ, 0x1, !P1 ;  /* 0x00000001ff197807 */ /* 0x000fc40004800000 */
[----:B------:R-:W-:Y:S02]  /*6d90*/  ISETP.GT.U32.AND P2, PT, R17, 0x3, !P2 ;  /* 0x000000031100780c */ /* 0x000fe40005744070 */
[----:B------:R-:W-:Y:S02]  /*6da0*/  LOP3.LUT R16, R16, 0x3, RZ, 0xc0, !PT ;  /* 0x0000000310107812 */ /* 0x000fe400078ec0ff */
[----:B------:R-:W-:-:S04]  /*6db0*/  SEL R22, RZ, 0x1, !P2 ;  /* 0x00000001ff167807 */ /* 0x000fc80005000000 */
[----:B------:R-:W-:Y:S01]  /*6dc0*/  LOP3.LUT R18, R22, R18, R25, 0x96, !PT ;  /* 0x0000001216127212 */ /* 0x000fe200078e9619 */
[----:B------:R-:W-:Y:S06]  /*6dd0*/  @P3 BRA `(.L_x_157) ;  /* 0xffffffa400b43947 */ /* 0x000fec000383ffff */
[----:B------:R-:W-:Y:S05]  /*6de0*/  EXIT ;  /* 0x000000000000794d */ /* 0x000fea0003800000 */
.L_x_7:
        /* <DEDUP_REMOVED lines=26> */
.L_x_159:
[----:B------:R-:W0:Y:S01]  /*6f90*/  LDC.64 R28, c[0x0][0x740] ;  /* 0x0001d000ff1c7b82 */ /* 0x000e220000000a00 */
[-CC-:B------:R-:W-:Y:S01]  /*6fa0*/  SHF.R.U64 R20, R16, R4.reuse, R17.reuse ;  /* 0x0000000410147219 */ /* 0x180fe20000001211 */
[----:B------:R-:W-:Y:S01]  /*6fb0*/  IMAD.MOV.U32 R26, RZ, RZ, 0x1 ;  /* 0x00000001ff1a7424 */ /* 0x000fe200078e00ff */
[----:B------:R-:W-:Y:S02]  /*6fc0*/  SHF.R.U32.HI R4, RZ, R4, R17 ;  /* 0x00000004ff047219 */ /* 0x000fe40000011611 */
[----:B------:R-:W-:-:S03]  /*6fd0*/  IADD3 R15, P0, RZ, -R20, RZ ;  /* 0x80000014ff0f7210 */ /* 0x000fc60007f1e0ff */
[----:B------:R-:W1:Y:S02]  /*6fe0*/  LDC R14, c[0x0][0x718] ;  /* 0x0001c600ff0e7b82 */ /* 0x000e640000000800 */
[----:B------:R-:W-:-:S04]  /*6ff0*/  IMAD.X R13, RZ, RZ, ~R4, P0 ;  /* 0x000000ffff0d7224 */ /* 0x000fc800000e0e04 */
[-C--:B------:R-:W-:Y:S02]  /*7000*/  IMAD R4, R13, R24.reuse, RZ ;  /* 0x000000180d047224 */ /* 0x080fe400078e02ff */
[----:B------:R-:W2:Y:S01]  /*7010*/  LDC R16, c[0x0][0x708] ;  /* 0x0001c200ff107b82 */ /* 0x000ea20000000800 */
[----:B------:R-:W-:-:S04]  /*7020*/  IMAD.WIDE.U32 R12, R15, R24, R2 ;  /* 0x000000180f0c7225 */ /* 0x000fc800078e0002 */
[----:B------:R-:W-:-:S03]  /*7030*/  IMAD R15, R15, R25, R4 ;  /* 0x000000190f0f7224 */ /* 0x000fc600078e0204 */
[----:B------:R-:W3:Y:S01]  /*7040*/  LDC R27, c[0x0][0x758] ;  /* 0x0001d600ff1b7b82 */ /* 0x000ee20000000800 */
[----:B------:R-:W-:Y:S01]  /*7050*/  IMAD.IADD R13, R13, 0x1, R15 ;  /* 0x000000010d0d7824 */ /* 0x000fe200078e020f */
[----:B0-----:R-:W-:-:S04]  /*7060*/  ISETP.NE.U32.AND P0, PT, R28, RZ, PT ;  /* 0x000000ff1c00720c */ /* 0x001fc80003f05070 */
[----:B------:R-:W-:Y:S02]  /*7070*/  ISETP.NE.AND.EX P0, PT, R29, RZ, PT, P0 ;  /* 0x000000ff1d00720c */ /* 0x000fe40003f05300 */
[----:B------:R-:W0:Y:S01]  /*7080*/  LDC R18, c[0x0][0x700] ;  /* 0x0001c000ff127b82 */ /* 0x000e220000000800 */
[-CC-:B-1----:R-:W-:Y:S01]  /*7090*/  SHF.R.U64 R10, R12, R14.reuse, R13.reuse ;  /* 0x0000000e0c0a7219 */ /* 0x182fe2000000120d */
[----:B------:R-:W-:Y:S01]  /*70a0*/  IMAD.MOV.U32 R12, RZ, RZ, -0x1 ;  /* 0xffffffffff0c7424 */ /* 0x000fe200078e00ff */
[----:B------:R-:W-:-:S05]  /*70b0*/  SHF.R.U32.HI R13, RZ, R14, R13 ;  /* 0x0000000eff0d7219 */ /* 0x000fca000001160d */
[----:B------:R-:W1:Y:S01]  /*70c0*/  LDC R24, c[0x0][0x748] ;  /* 0x0001d200ff187b82 */ /* 0x000e620000000800 */
[-CC-:B--2---:R-:W-:Y:S02]  /*70d0*/  SHF.R.U64 R21, R10, R16.reuse, R13.reuse ;  /* 0x000000100a157219 */ /* 0x184fe4000000120d */
[----:B------:R-:W-:-:S05]  /*70e0*/  SHF.R.U32.HI R4, RZ, R16, R13 ;  /* 0x00000010ff047219 */ /* 0x000fca000001160d */
[----:B------:R-:W2:Y:S01]  /*70f0*/  LDC R25, c[0x0][0x738] ;  /* 0x0001ce00ff197b82 */ /* 0x000ea20000000800 */
[-C--:B---3--:R-:W-:Y:S02]  /*7100*/  SHF.L.U32 R12, R12, R27.reuse, RZ ;  /* 0x0000001b0c0c7219 */ /* 0x088fe400000006ff */
[-CC-:B------:R-:W-:Y:S02]  /*7110*/  SHF.R.U64 R23, R21, R27.reuse, R4.reuse ;  /* 0x0000001b15177219 */ /* 0x180fe40000001204 */
[----:B------:R-:W-:Y:S02]  /*7120*/  LOP3.LUT R30, RZ, R12, RZ, 0x33, !PT ;  /* 0x0000000cff1e7212 */ /* 0x000fe400078e33ff */
[----:B------:R-:W-:Y:S01]  /*7130*/  SHF.R.U32.HI R13, RZ, R27, R4 ;  /* 0x0000001bff0d7219 */ /* 0x000fe20000011604 */
[----:B------:R-:W3:Y:S01]  /*7140*/  LDC R31, c[0x0][0x710] ;  /* 0x0001c400ff1f7b82 */ /* 0x000ee20000000800 */
[----:B------:R-:W-:Y:S01]  /*7150*/  IMAD.MOV.U32 R12, RZ, RZ, R23 ;  /* 0x000000ffff0c7224 */ /* 0x000fe200078e0017 */
[----:B------:R-:W-:Y:S06]  /*7160*/  @!P0 BRA `(.L_x_160) ;  /* 0x0000000000288947 */ /* 0x000fec0003800000 */
        /* <DEDUP_REMOVED lines=10> */
.L_x_160:
[----:B-1----:R-:W-:Y:S01]  /*7210*/  SHF.R.U64 R7, R12, R24, R13 ;  /* 0x000000180c077219 */ /* 0x002fe2000000120d */
[----:B0-----:R-:W-:Y:S01]  /*7220*/  VIADD R13, R18, 0xffffffff ;  /* 0xffffffff120d7836 */ /* 0x001fe20000000000 */
[----:B------:R-:W-:Y:S01]  /*7230*/  SHF.L.U32 R26, R26, R27, RZ ;  /* 0x0000001b1a1a7219 */ /* 0x000fe200000006ff */
[----:B------:R-:W-:Y:S01]  /*7240*/  @P4 IMAD R9, R11, R22, R6 ;  /* 0x000000160b094224 */ /* 0x000fe200078e0206 */
[----:B------:R-:W-:Y:S01]  /*7250*/  LOP3.LUT R4, R21, R30, RZ, 0xc0, !PT ;  /* 0x0000001e15047212 */ /* 0x000fe200078ec0ff */
[----:B------:R-:W-:-:S04]  /*7260*/  IMAD.MOV R12, RZ, RZ, -R7 ;  /* 0x000000ffff0c7224 */ /* 0x000fc800078e0a07 */
[----:B------:R-:W-:Y:S01]  /*7270*/  IMAD R6, R26, R7, R4 ;  /* 0x000000071a067224 */ /* 0x000fe200078e0204 */
[----:B------:R-:W-:Y:S01]  /*7280*/  LOP3.LUT R7, R10, R13, RZ, 0xc0, !PT ;  /* 0x0000000d0a077212 */ /* 0x000fe200078ec0ff */
[----:B--2---:R-:W-:Y:S02]  /*7290*/  IMAD R4, R12, R25, R23 ;  /* 0x000000190c047224 */ /* 0x004fe400078e0217 */
[----:B---3--:R-:W-:Y:S02]  /*72a0*/  IMAD R9, R6, R31, R9 ;  /* 0x0000001f06097224 */ /* 0x008fe400078e0209 */
[----:B------:R-:W-:Y:S02]  /*72b0*/  IMAD R18, R4, R18, R7 ;  /* 0x0000001204127224 */ /* 0x000fe400078e0207 */
[----:B------:R-:W-:-:S03]  /*72c0*/  IMAD.MOV.U32 R10, RZ, RZ, 0x1 ;  /* 0x00000001ff0a7424 */ /* 0x000fc600078e00ff */
[----:B------:R-:W-:Y:S02]  /*72d0*/  SEL R4, R18, R9, !P4 ;  /* 0x0000000912047207 */ /* 0x000fe40006000000 */
[----:B------:R-:W-:-:S07]  /*72e0*/  SEL R18, R9, R18, !P4 ;  /* 0x0000001209127207 */ /* 0x000fce0006000000 */
.L_x_158:
[----:B------:R-:W-:-:S08]  /*72f0*/  NOP ;  /* 0x0000000000007918 */ /* 0x000fd00000000000 */
[----:B------:R-:W0:-:S00]  /*7300*/  USETMAXREG.DEALLOC.CTAPOOL 0x28 ;  /* 0x00000028000079c8 */ /* 0x000e0000080e0500 */
[----:B0-----:R-:W-:-:S13]  /*7310*/  ISETP.NE.AND P0, PT, R5, RZ, PT ;  /* 0x000000ff0500720c */ /* 0x001fda0003f05270 */
[----:B------:R-:W-:Y:S05]  /*7320*/  @P0 EXIT ;  /* 0x000000000000094d */ /* 0x000fea0003800000 */
[----:B------:R-:W-:Y:S01]  /*7330*/  LOP3.LUT P0, RZ, R10, 0xff, RZ, 0xc0, !PT ;  /* 0x000000ff0aff7812 */ /* 0x000fe2000780c0ff */
[----:B------:R-:W-:Y:S02]  /*7340*/  IMAD.MOV.U32 R9, RZ, RZ, 0x1 ;  /* 0x00000001ff097424 */ /* 0x000fe400078e00ff */
[----:B------:R-:W-:-:S10]  /*7350*/  IMAD.MOV.U32 R10, RZ, RZ, RZ ;  /* 0x000000ffff0a7224 */ /* 0x000fd400078e00ff */
[----:B------:R-:W-:Y:S05]  /*7360*/  @!P0 BRA `(.L_x_161) ;  /* 0x0000000c00888947 */ /* 0x000fea0003800000 */
[----:B------:R-:W0:Y:S01]  /*7370*/  LDC R5, c[0x0][0x28c] ;  /* 0x0000a300ff057b82 */ /* 0x000e220000000800 */
[----:B------:R-:W1:Y:S01]  /*7380*/  S2R R16, SR_CgaCtaId ;  /* 0x0000000000107919 */ /* 0x000e620000008800 */
[----:B------:R-:W-:Y:S01]  /*7390*/  ULDC UR6, c[0x0][0x758] ;  /* 0x0001d60000067ab9 */ /* 0x000fe20000000800 */
[----:B------:R-:W-:Y:S01]  /*73a0*/  UMOV UR7, 0xffffffff ;  /* 0xffffffff00077882 */ /* 0x000fe20000000000 */
[----:B------:R-:W-:Y:S01]  /*73b0*/  BSSY B0, `(.L_x_161) ;  /* 0x00000dd000007945 */ /* 0x000fe20003800000 */
[----:B------:R-:W-:Y:S01]  /*73c0*/  USHF.L.U32 UR7, UR7, UR6, URZ ;  /* 0x0000000607077299 */ /* 0x000fe2000800063f */
[----:B------:R-:W-:Y:S01]  /*73d0*/  IMAD.MOV.U32 R11, RZ, RZ, 0x1 ;  /* 0x00000001ff0b7424 */ /* 0x000fe200078e00ff */
[----:B------:R-:W-:Y:S01]  /*73e0*/  LOP3.LUT R19, R0, 0x2, RZ, 0xfc, !PT ;  /* 0x0000000200137812 */ /* 0x000fe200078efcff */
[----:B------:R-:W-:Y:S01]  /*73f0*/  IMAD.MOV.U32 R9, RZ, RZ, 0x1 ;  /* 0x00000001ff097424 */ /* 0x000fe200078e00ff */
[----:B------:R-:W-:Y:S01]  /*7400*/  ULDC UR5, c[0x0][0x700] ;  /* 0x0001c00000057ab9 */ /* 0x000fe20000000800 */
[----:B------:R-:W-:Y:S01]  /*7410*/  IMAD.MOV.U32 R10, RZ, RZ, RZ ;  /* 0x000000ffff0a7224 */ /* 0x000fe200078e00ff */
[----:B------:R-:W-:Y:S01]  /*7420*/  UMOV UR8, 0x1 ;  /* 0x0000000100087882 */ /* 0x000fe20000000000 */
[----:B------:R-:W-:-:S02]  /*7430*/  UIADD3 UR5, UR5, -0x1, URZ ;  /* 0xffffffff05057890 */ /* 0x000fc4000fffe03f */
[----:B------:R-:W-:Y:S02]  /*7440*/  USHF.L.U32 UR6, UR8, UR6, URZ ;  /* 0x0000000608067299 */ /* 0x000fe4000800063f */
[----:B------:R-:W-:Y:S01]  /*7450*/  ULOP3.LUT UR7, URZ, UR7, URZ, 0x33, !UPT ;  /* 0x000000073f077292 */ /* 0x000fe2000f8e333f */
[----:B------:R-:W-:Y:S01]  /*7460*/  ULDC.64 UR42, c[0x0][0x198] ;  /* 0x00006600002a7ab9 */ /* 0x000fe20000000a00 */
[----:B0-----:R-:W-:-:S05]  /*7470*/  VIADD R5, R5, 0x7f ;  /* 0x0000007f05057836 */ /* 0x001fca0000000000 */
[----:B------:R-:W-:-:S04]  /*7480*/  SHF.R.S32.HI R6, RZ, 0x1f, R5 ;  /* 0x0000001fff067819 */ /* 0x000fc80000011405 */
[----:B------:R-:W-:Y:S01]  /*7490*/  LEA.HI R6, R6, R5, RZ, 0x7 ;  /* 0x0000000506067211 */ /* 0x000fe200078f38ff */
[C---:B-1----:R-:W-:Y:S02]  /*74a0*/  IMAD.SHL.U32 R12, R16.reuse, 0x40, RZ ;  /* 0x00000040100c7824 */ /* 0x042fe400078e00ff */
[C---:B------:R-:W-:Y:S01]  /*74b0*/  IMAD.SHL.U32 R14, R16.reuse, 0x1000, RZ ;  /* 0x00001000100e7824 */ /* 0x040fe200078e00ff */
[----:B------:R-:W-:Y:S01]  /*74c0*/  SHF.R.S32.HI R13, RZ, 0x7, R6 ;  /* 0x00000007ff0d7819 */ /* 0x000fe20000011406 */
[----:B------:R-:W-:Y:S01]  /*74d0*/  IMAD.SHL.U32 R15, R16, 0x80, RZ ;  /* 0x00000080100f7824 */ /* 0x000fe200078e00ff */
[----:B------:R-:W-:Y:S01]  /*74e0*/  LOP3.LUT R12, R12, 0x40, RZ, 0xc0, !PT ;  /* 0x000000400c0c7812 */ /* 0x000fe200078ec0ff */
[----:B------:R-:W-:Y:S01]  /*74f0*/  IMAD.SHL.U32 R16, R16, 0x400, RZ ;  /* 0x0000040010107824 */ /* 0x000fe200078e00ff */
[----:B------:R-:W-:Y:S01]  /*7500*/  LOP3.LUT R14, R14, 0x1000, RZ, 0xc0, !PT ;  /* 0x000010000e0e7812 */ /* 0x000fe200078ec0ff */
[----:B------:R-:W-:Y:S01]  /*7510*/  VIADD R17, R13, 0x1 ;  /* 0x000000010d117836 */ /* 0x000fe20000000000 */
[----:B------:R-:W-:-:S02]  /*7520*/  LOP3.LUT R15, R15, 0x80, RZ, 0xc0, !PT ;  /* 0x000000800f0f7812 */ /* 0x000fc400078ec0ff */
[----:B------:R-:W-:-:S07]  /*7530*/  LOP3.LUT R16, R16, 0x400, RZ, 0xc0, !PT ;  /* 0x0000040010107812 */ /* 0x000fce00078ec0ff */
.L_x_172:
[----:B------:R-:W-:-:S03]  /*7540*/  UMOV UR8, 0xffffffff ;  /* 0xffffffff00087882 */ /* 0x000fc60000000000 */
[----:B------:R-:W-:Y:S05]  /*7550*/  BRA.DIV UR8, `(.L_x_162) ;  /* 0x0000000e08e47947 */ /* 0x000fea000b800000 */
[----:B------:R-:W-:-:S13]  /*7560*/  ELECT P0, URZ, PT ;  /* 0x00000000003f782f */ /* 0x000fda0003800000 */
.L_x_183:
[----:B------:R-:W0:Y:S01]  /*7570*/  LDC R5, c[0x0][0x28c] ;  /* 0x0000a300ff057b82 */ /* 0x000e220000000800 */
[----:B------:R-:W-:Y:S01]  /*7580*/  BSSY B1, `(.L_x_163) ;  /* 0x000004e000017945 */ /* 0x000fe20003800000 */
[----:B0-----:R-:W-:-:S13]  /*7590*/  ISETP.LT.OR P0, PT, R5, 0x1, !P0 ;  /* 0x000000010500780c */ /* 0x001fda0004701670 */
[----:B------:R-:W-:Y:S05]  /*75a0*/  @P0 BRA `(.L_x_164) ;  /* 0x00000004002c0947 */ /* 0x000fea0003800000 */
[----:B------:R-:W-:Y:S02]  /*75b0*/  IMAD R23, R18, 0x100, R15 ;  /* 0x0000010012177824 */ /* 0x000fe400078e020f */
[----:B------:R-:W-:Y:S02]  /*75c0*/  IMAD.SHL.U32 R4, R4, 0x80, RZ ;  /* 0x0000008004047824 */ /* 0x000fe400078e00ff */
[----:B------:R-:W-:Y:S02]  /*75d0*/  IMAD R18, R18, 0x80, R12 ;  /* 0x0000008012127824 */ /* 0x000fe400078e020c */
[----:B------:R-:W-:Y:S02]  /*75e0*/  IMAD.MOV.U32 R25, RZ, RZ, RZ ;  /* 0x000000ffff197224 */ /* 0x000fe400078e00ff */
[----:B------:R-:W-:Y:S02]  /*75f0*/  IMAD.MOV.U32 R28, RZ, RZ, 0x40 ;  /* 0x00000040ff1c7424 */ /* 0x000fe400078e00ff */
[----:B------:R-:W-:-:S02]  /*7600*/  IMAD.MOV.U32 R5, RZ, RZ, R17 ;  /* 0x000000ffff057224 */ /* 0x000fc400078e0011 */
[----:B------:R-:W-:Y:S02]  /*7610*/  IMAD.MOV.U32 R6, RZ, RZ, R9 ;  /* 0x000000ffff067224 */ /* 0x000fe400078e0009 */
[----:B------:R-:W-:Y:S02]  /*7620*/  IMAD.MOV.U32 R7, RZ, RZ, R10 ;  /* 0x000000ffff077224 */ /* 0x000fe400078e000a */
[----:B------:R-:W-:-:S07]  /*7630*/  IMAD.MOV.U32 R27, RZ, RZ, RZ ;  /* 0x000000ffff1b7224 */ /* 0x000fce00078e00ff */
.L_x_167:
[----:B------:R-:W0:Y:S01]  /*7640*/  S2R R22, SR_CgaCtaId ;  /* 0x0000000000167919 */ /* 0x000e220000008800 */
[----:B------:R-:W-:Y:S02]  /*7650*/  MOV R21, 0x400 ;  /* 0x0000040000157802 */ /* 0x000fe40000000f00 */
[----:B------:R-:W-:Y:S02]  /*7660*/  ISETP.NE.AND P1, PT, R8, RZ, PT ;  /* 0x000000ff0800720c */ /* 0x000fe40003f25270 */
[----:B0-----:R-:W-:Y:S02]  /*7670*/  LEA R26, R22, R21, 0x18 ;  /* 0x00000015161a7211 */ /* 0x001fe400078ec0ff */
[----:B------:R-:W-:-:S09]  /*7680*/  SHF.L.U32 R21, R6, 0x1f, RZ ;  /* 0x0000001f06157819 */ /* 0x000fd200000006ff */
[----:B------:R-:W0:Y:S01]  /*7690*/  @!P1 LDC R22, c[0x0][0x640] ;  /* 0x00019000ff169b82 */ /* 0x000e220000000800 */
[----:B------:R-:W-:-:S04]  /*76a0*/  IMAD R24, R7, 0x8, R26 ;  /* 0x0000000807187824 */ /* 0x000fc800078e021a */
[----:B------:R-:W1:Y:S02]  /*76b0*/  SYNCS.PHASECHK.TRANS64.TRYWAIT P0, [R24+URZ+0x20], R21 ;  /* 0x00002015180075a7 */ /* 0x000e64000800017f */
[----:B-1----:R-:W-:Y:S05]  /*76c0*/  @!P0 BRA `(.L_x_165) ;  /* 0x0000000c00a88947 */ /* 0x002fea0003800000 */
.L_x_184:
[----:B-1----:R-:W-:Y:S01]  /*76d0*/  PRMT R21, R19, 0x9910, RZ ;  /* 0x0000991013157816 */ /* 0x002fe200000000ff */
[----:B0-----:R0:W-:Y:S03]  /*76e0*/  @!P1 SYNCS.ARRIVE.TRANS64 RZ, [R24+URZ], R22 ;  /* 0x0000001618ff99a7 */ /* 0x0011e6000800003f */
[----:B------:R-:W-:-:S13]  /*76f0*/  ISETP.NE.AND P0, PT, R21, 0x2, PT ;  /* 0x000000021500780c */ /* 0x000fda0003f05270 */
[----:B0-----:R-:W-:Y:S05]  /*7700*/  @P0 BRA `(.L_x_166) ;  /* 0x0000000000040947 */ /* 0x001fea0003800000 */
[----:B------:R-:W-:Y:S01]  /*7710*/  BPT.TRAP 0x1 ;  /* 0x000000040000795c */ /* 0x000fe20000300000 */
.L_x_166:
[C---:B------:R-:W-:Y:S01]  /*7720*/  IMAD R21, R7.reuse, 0x2000, R14 ;  /* 0x0000200007157824 */ /* 0x040fe200078e020e */
[----:B------:R-:W-:Y:S01]  /*7730*/  R2UR UR9, R26 ;  /* 0x000000001a0972ca */ /* 0x000fe200000e0000 */
[--C-:B------:R-:W-:Y:S01]  /*7740*/  IMAD R22, R7, 0x8000, R26.reuse ;  /* 0x0000800007167824 */ /* 0x100fe200078e021a */
[----:B------:R-:W-:Y:S01]  /*7750*/  R2UR UR10, R28 ;  /* 0x000000001c0a72ca */ /* 0x000fe200000e0000 */
[----:B------:R-:W-:Y:S01]  /*7760*/  IMAD R21, R21, 0x2, R26 ;  /* 0x0000000215157824 */ /* 0x000fe200078e021a */
[----:B------:R-:W-:Y:S01]  /*7770*/  R2UR UR33, R24 ;  /* 0x00000000182172ca */ /* 0x000fe200000e0000 */
[----:B------:R-:W-:Y:S01]  /*7780*/  VIADD R5, R5, 0xffffffff ;  /* 0xffffffff05057836 */ /* 0x000fe20000000000 */
[----:B------:R-:W-:Y:S01]  /*7790*/  R2UR UR8, R22 ;  /* 0x00000000160872ca */ /* 0x000fe200000e0000 */
[----:B------:R-:W-:Y:S01]  /*77a0*/  UIADD3 UR22, UP0, UR42, 0xf0, URZ ;  /* 0x000000f02a167890 */ /* 0x000fe2000ff1e03f */
[----:B------:R-:W-:Y:S01]  /*77b0*/  R2UR UR32, R21 ;  /* 0x00000000152072ca */ /* 0x000fe200000e0000 */
[----:B------:R-:W-:Y:S01]  /*77c0*/  IMAD R21, R7, 0x800, R16 ;  /* 0x0000080007157824 */ /* 0x000fe200078e0210 */
[----:B------:R-:W-:Y:S01]  /*77d0*/  R2UR UR36, R20 ;  /* 0x00000000142472ca */ /* 0x000fe200000e0000 */
[----:B------:R-:W-:Y:S01]  /*77e0*/  UIADD3 UR30, UP1, UR42, 0x1f0, URZ ;  /* 0x000001f02a1e7890 */ /* 0x000fe2000ff3e03f */
[----:B------:R-:W-:Y:S01]  /*77f0*/  R2UR UR34, R25 ;  /* 0x00000000192272ca */ /* 0x000fe200000e0000 */
[----:B------:R-:W-:Y:S01]  /*7800*/  UIADD3 UR38, UP2, UR42, 0x2f0, URZ ;  /* 0x000002f02a267890 */ /* 0x000fe2000ff5e03f */
[----:B------:R-:W-:Y:S01]  /*7810*/  R2UR UR24, R21 ;  /* 0x00000000151872ca */ /* 0x000fe200000e0000 */
[----:B------:R-:W-:Y:S01]  /*7820*/  UIADD3.X UR23, URZ, UR43, URZ, UP0, !UPT ;  /* 0x0000002b3f177290 */ /* 0x000fe200087fe43f */
[----:B------:R-:W-:Y:S01]  /*7830*/  R2UR UR35, R18 ;  /* 0x00000000122372ca */ /* 0x000fe200000e0000 */
[----:B------:R-:W-:Y:S01]  /*7840*/  UIADD3.X UR31, URZ, UR43, URZ, UP1, !UPT ;  /* 0x0000002b3f1f7290 */ /* 0x000fe20008ffe43f */
[----:B------:R-:W-:Y:S01]  /*7850*/  R2UR UR26, R23 ;  /* 0x00000000171a72ca */ /* 0x000fe200000e0000 */
[----:B------:R-:W-:Y:S01]  /*7860*/  UIADD3 UR18, UR10, -0x40, URZ ;  /* 0xffffffc00a127890 */ /* 0x000fe2000fffe03f */
[----:B------:R-:W-:Y:S01]  /*7870*/  R2UR UR27, R27 ;  /* 0x000000001b1b72ca */ /* 0x000fe200000e0000 */
[----:B------:R-:W-:Y:S01]  /*7880*/  UIADD3 UR32, UR32, 0x100, URZ ;  /* 0x0000010020207890 */ /* 0x000fe2000fffe03f */
[----:B------:R-:W-:Y:S01]  /*7890*/  R2UR UR19, R4 ;  /* 0x00000000041372ca */ /* 0x000fe200000e0000 */
[----:B------:R-:W-:Y:S01]  /*78a0*/  UIADD3 UR16, UR8, 0x10100, URZ ;  /* 0x0001010008107890 */ /* 0x000fe2000fffe03f */
[----:B------:R-:W-:Y:S01]  /*78b0*/  ISETP.GT.AND P1, PT, R5, 0x1, PT ;  /* 0x000000010500780c */ /* 0x000fe20003f24270 */
[----:B------:R-:W-:Y:S01]  /*78c0*/  UIADD3.X UR39, URZ, UR43, URZ, UP2, !UPT ;  /* 0x0000002b3f277290 */ /* 0x000fe200097fe43f */
[----:B------:R-:W-:Y:S01]  /*78d0*/  VIADD R7, R7, 0x1 ;  /* 0x0000000107077836 */ /* 0x000fe20000000000 */
[----:B------:R-:W-:Y:S01]  /*78e0*/  UIADD3 UR24, UR9, 0x30100, UR24 ;  /* 0x0003010009187890 */ /* 0x000fe2000fffe018 */
[----:B------:R-:W-:Y:S01]  /*78f0*/  VIADD R27, R27, 0x1 ;  /* 0x000000011b1b7836 */ /* 0x000fe20000000000 */
[----:B------:R-:W-:Y:S01]  /*7900*/  UIADD3 UR8, UR8, 0x14100, URZ ;  /* 0x0001410008087890 */ /* 0x000fe2000fffe03f */
[----:B------:R-:W-:Y:S01]  /*7910*/  VIADD R28, R28, 0x80 ;  /* 0x000000801c1c7836 */ /* 0x000fe20000000000 */
[----:B------:R-:W-:Y:S01]  /*7920*/  UMOV UR13, 0x30000 ;  /* 0x00030000000d7882 */ /* 0x000fe20000000000 */
[----:B------:R-:W-:Y:S01]  /*7930*/  UMOV UR40, 0x0 ;  /* 0x0000000000287882 */ /* 0x000fe20000000000 */
[----:B------:R-:W-:Y:S01]  /*7940*/  UMOV UR41, 0x10000000 ;  /* 0x1000000000297882 */ /* 0x000fe20000000000 */
[----:B------:R-:W-:Y:S01]  /*7950*/  ISETP.NE.AND P0, PT, R7, 0x4, PT ;  /* 0x000000040700780c */ /* 0x000fe20003f05270 */
[----:B------:R-:W-:Y:S01]  /*7960*/  UMOV UR25, UR33 ;  /* 0x0000002100197c82 */ /* 0x000fe20008000000 */
[----:B------:R-:W-:Y:S01]  /*7970*/  UMOV UR28, UR36 ;  /* 0x00000024001c7c82 */ /* 0x000fe20008000000 */
[----:B------:R0:W-:Y:S01]  /*7980*/  UTMALDG.3D.MULTICAST [UR32], [UR22], UR13, desc[UR40] ;  /* 0x00002820160073b4 */ /* 0x0001e2000801180d */
[----:B------:R-:W-:Y:S01]  /*7990*/  UMOV UR17, UR33 ;  /* 0x0000002100117c82 */ /* 0x000fe20008000000 */
[----:B------:R-:W-:Y:S01]  /*79a0*/  UMOV UR20, UR36 ;  /* 0x0000002400147c82 */ /* 0x000fe20008000000 */
[----:B------:R-:W-:Y:S01]  /*79b0*/  UMOV UR9, UR33 ;  /* 0x0000002100097c82 */ /* 0x000fe20008000000 */
[----:B------:R-:W-:Y:S01]  /*79c0*/  UMOV UR12, UR36 ;  /* 0x00000024000c7c82 */ /* 0x000fe20008000000 */
[----:B------:R-:W-:Y:S01]  /*79d0*/  UMOV UR11, UR19 ;  /* 0x00000013000b7c82 */ /* 0x000fe20008000000 */
[----:B------:R-:W-:Y:S01]  /*79e0*/  SEL R21, RZ, 0x1, P0 ;  /* 0x00000001ff157807 */ /* 0x000fe20000000000 */
[----:B------:R-:W-:Y:S01]  /*79f0*/  VIADD R25, R25, 0x40 ;  /* 0x0000004019197836 */ /* 0x000fe20000000000 */
[----:B------:R0:W-:Y:S01]  /*7a00*/  UTMALDG.3D.MULTICAST [UR24], [UR30], UR13, desc[UR40] ;  /* 0x000028181e0073b4 */ /* 0x0001e2000801180d */
[----:B------:R-:W-:-:S02]  /*7a10*/  SEL R7, R7, RZ, P0 ;  /* 0x000000ff07077207 */ /* 0x000fc40000000000 */
[----:B------:R-:W-:Y:S01]  /*7a20*/  LOP3.LUT R6, R6, R21, RZ, 0x3c, !PT ;  /* 0x0000001506067212 */ /* 0x000fe200078e3cff */
[----:B------:R0:W-:Y:S01]  /*7a30*/  UTMALDG.3D [UR16], [UR38], desc[UR40] ;  /* 0x00002810260075b4 */ /* 0x0001e20008011000 */
[----:B------:R0:W-:Y:S02]  /*7a40*/  UTMALDG.3D [UR8], [UR38], desc[UR40] ;  /* 0x00002808260075b4 */ /* 0x0001e40008011000 */
[----:B0-----:R-:W-:Y:S05]  /*7a50*/  @P1 BRA `(.L_x_167) ;  /* 0xfffffff800f81947 */ /* 0x001fea000383ffff */
.L_x_164:
[----:B------:R-:W-:Y:S05]  /*7a60*/  BSYNC B1 ;  /* 0x0000000000017941 */ /* 0x000fea0003800000 */
.L_x_163:
[----:B------:R-:W-:Y:S01]  /*7a70*/  LOP3.LUT P1, RZ, R11, 0xff, RZ, 0xc0, !PT ;  /* 0x000000ff0bff7812 */ /* 0x000fe2000782c0ff */
[----:B------:R-:W-:Y:S01]  /*7a80*/  IMAD.IADD R10, R13, 0x1, R10 ;  /* 0x000000010d0a7824 */ /* 0x000fe200078e020a */
[----:B------:R-:W-:Y:S01]  /*7a90*/  IADD3 R2, P2, R2, UR14, RZ ;  /* 0x0000000e02027c10 */ /* 0x000fe2000ff5e0ff */
[----:B------:R-:W-:Y:S01]  /*7aa0*/  ULDC.64 UR8, c[0x0][0x750] ;  /* 0x0001d40000087ab9 */ /* 0x000fe20000000a00 */
[----:B------:R-:W-:Y:S01]  /*7ab0*/  BSSY B1, `(.L_x_168) ;  /* 0x000006a000017945 */ /* 0x000fe20003800000 */
[----:B------:R-:W-:Y:S01]  /*7ac0*/  IMAD.MOV.U32 R18, RZ, RZ, -0x1 ;  /* 0xffffffffff127424 */ /* 0x000fe200078e00ff */
[----:B------:R-:W-:Y:S01]  /*7ad0*/  SHF.R.U32.HI R4, RZ, 0x2, R10 ;  /* 0x00000002ff047819 */ /* 0x000fe2000001160a */
[----:B------:R-:W-:Y:S01]  /*7ae0*/  IMAD.MOV.U32 R20, RZ, RZ, -0x1 ;  /* 0xffffffffff147424 */ /* 0x000fe200078e00ff */
[----:B------:R-:W-:Y:S02]  /*7af0*/  ISETP.GT.U32.AND P0, PT, R10, 0x3, PT ;  /* 0x000000030a00780c */ /* 0x000fe40003f04070 */
[----:B------:R-:W-:-:S02]  /*7b00*/  LOP3.LUT R4, R4, 0x1, RZ, 0xc0, !PT ;  /* 0x0000000104047812 */ /* 0x000fc400078ec0ff */
[----:B------:R-:W-:Y:S01]  /*7b10*/  ISETP.LT.U32.AND P0, PT, R13, 0x4, P0 ;  /* 0x000000040d00780c */ /* 0x000fe20000701070 */
[----:B------:R-:W0:Y:S01]  /*7b20*/  @P1 S2R R6, SR_CgaCtaId ;  /* 0x0000000000061919 */ /* 0x000e220000008800 */
[----:B------:R-:W-:Y:S02]  /*7b30*/  @P1 MOV R5, 0x400 ;  /* 0x0000040000051802 */ /* 0x000fe40000000f00 */
[----:B------:R-:W-:Y:S02]  /*7b40*/  IADD3.X R3, R3, UR4, RZ, P2, !PT ;  /* 0x0000000403037c10 */ /* 0x000fe400097fe4ff */
[----:B------:R-:W-:Y:S02]  /*7b50*/  ISETP.GE.U32.AND P2, PT, R2, UR8, PT ;  /* 0x0000000802007c0c */ /* 0x000fe4000bf46070 */
[----:B------:R-:W-:Y:S02]  /*7b60*/  LOP3.LUT R10, R10, 0x3, RZ, 0xc0, !PT ;  /* 0x000000030a0a7812 */ /* 0x000fe400078ec0ff */
[----:B------:R-:W-:-:S02]  /*7b70*/  PRMT R11, RZ, 0x7610, R11 ;  /* 0x00007610ff0b7816 */ /* 0x000fc4000000000b */
[----:B0-----:R-:W-:-:S04]  /*7b80*/  @P1 LEA R5, R6, R5, 0x18 ;  /* 0x0000000506051211 */ /* 0x001fc800078ec0ff */
[----:B------:R0:W-:Y:S01]  /*7b90*/  @P1 SYNCS.ARRIVE.TRANS64.A1T0 RZ, [R5+URZ+0x58], RZ ;  /* 0x000058ff05ff19a7 */ /* 0x0001e2000810003f */
[----:B------:R-:W-:Y:S02]  /*7ba0*/  ISETP.NE.U32.AND P1, PT, R4, 0x1, PT ;  /* 0x000000010400780c */ /* 0x000fe40003f25070 */
[----:B------:R-:W-:Y:S02]  /*7bb0*/  SEL R4, RZ, 0x1, !P0 ;  /* 0x00000001ff047807 */ /* 0x000fe40004000000 */
[----:B------:R-:W-:Y:S02]  /*7bc0*/  ISETP.GE.U32.AND.EX P0, PT, R3, UR9, PT, P2 ;  /* 0x0000000903007c0c */ /* 0x000fe4000bf06120 */
[----:B------:R-:W-:-:S04]  /*7bd0*/  ISETP.GT.U32.AND P1, PT, R13, 0x3, !P1 ;  /* 0x000000030d00780c */ /* 0x000fc80004f24070 */
[----:B0-----:R-:W-:-:S04]  /*7be0*/  SEL R5, RZ, 0x1, !P1 ;  /* 0x00000001ff057807 */ /* 0x001fc80004800000 */
[----:B------:R-:W-:Y:S01]  /*7bf0*/  LOP3.LUT R9, R5, R9, R4, 0x96, !PT ;  /* 0x0000000905097212 */ /* 0x000fe200078e9604 */
[----:B------:R-:W-:Y:S01]  /*7c00*/  IMAD.MOV.U32 R4, RZ, RZ, -0x1 ;  /* 0xffffffffff047424 */ /* 0x000fe200078e00ff */
[----:B------:R-:W-:Y:S01]  /*7c10*/  PRMT R5, RZ, 0x7610, R5 ;  /* 0x00007610ff057816 */ /* 0x000fe20000000005 */
[----:B------:R-:W-:Y:S06]  /*7c20*/  @P0 BRA `(.L_x_169) ;  /* 0x0000000400480947 */ /* 0x000fec0003800000 */
[----:B------:R-:W0:Y:S01]  /*7c30*/  S2R R18, SR_CTAID.X ;  /* 0x0000000000127919 */ /* 0x000e220000002500 */
[----:B------:R-:W-:Y:S01]  /*7c40*/  ULDC UR8, c[0x0][0x150] ;  /* 0x0000540000087ab9 */ /* 0x000fe20000000800 */
[----:B------:R-:W1:Y:S01]  /*7c50*/  LDC R5, c[0x0][0x144] ;  /* 0x00005100ff057b82 */ /* 0x000e620000000800 */
[----:B------:R-:W-:Y:S01]  /*7c60*/  ULDC UR11, c[0x0][0x730] ;  /* 0x0001cc00000b7ab9 */ /* 0x000fe20000000800 */
[----:B------:R-:W2:Y:S06]  /*7c70*/  S2R R21, SR_CTAID.Y ;  /* 0x0000000000157919 */ /* 0x000eac0000002600 */
[----:B------:R-:W3:Y:S01]  /*7c80*/  LDC R22, c[0x0][0x148] ;  /* 0x00005200ff167b82 */ /* 0x000ee20000000800 */
[----:B0-----:R-:W-:-:S02]  /*7c90*/  I2FP.F32.U32 R4, R18 ;  /* 0x0000001200047245 */ /* 0x001fc40000201000 */
[----:B--2---:R-:W-:-:S03]  /*7ca0*/  I2FP.F32.U32 R6, R21 ;  /* 0x0000001500067245 */ /* 0x004fc60000201000 */
[----:B------:R-:W-:Y:S01]  /*7cb0*/  FMUL R4, R4, UR8 ;  /* 0x0000000804047c20 */ /* 0x000fe20008400000 */
[----:B------:R-:W-:Y:S02]  /*7cc0*/  ULDC UR8, c[0x0][0x154] ;  /* 0x0000550000087ab9 */ /* 0x000fe40000000800 */
[----:B------:R-:W-:Y:S01]  /*7cd0*/  FMUL R7, R6, UR8 ;  /* 0x0000000806077c20 */ /* 0x000fe20008400000 */
[----:B------:R-:W-:Y:S02]  /*7ce0*/  ULDC.64 UR8, c[0x0][0x728] ;  /* 0x0001ca0000087ab9 */ /* 0x000fe40000000a00 */
[----:B------:R-:W0:Y:S01]  /*7cf0*/  F2I.U32.TRUNC.NTZ R4, R4 ;  /* 0x0000000400047305 */ /* 0x000e22000020f000 */
[----:B------:R-:W-:-:S04]  /*7d00*/  ISETP.NE.U32.AND P0, PT, RZ, UR8, PT ;  /* 0x00000008ff007c0c */ /* 0x000fc8000bf05070 */
[----:B------:R-:W-:-:S03]  /*7d10*/  ISETP.NE.AND.EX P0, PT, RZ, UR9, PT, P0 ;  /* 0x00000009ff007c0c */ /* 0x000fc6000bf05300 */
[----:B------:R-:W2:Y:S01]  /*7d20*/  F2I.U32.TRUNC.NTZ R7, R7 ;  /* 0x0000000700077305 */ /* 0x000ea2000020f000 */
[----:B0-----:R-:W-:Y:S02]  /*7d30*/  IMAD.MOV R6, RZ, RZ, -R4 ;  /* 0x000000ffff067224 */ /* 0x001fe400078e0a04 */
[----:B------:R-:W-:Y:S02]  /*7d40*/  IMAD.MOV.U32 R4, RZ, RZ, R2 ;  /* 0x000000ffff047224 */ /* 0x000fe400078e0002 */
[----:B-1----:R-:W-:Y:S02]  /*7d50*/  IMAD R18, R5, R6, R18 ;  /* 0x0000000605127224 */ /* 0x002fe400078e0212 */
[----:B------:R-:W-:Y:S02]  /*7d60*/  IMAD.MOV.U32 R5, RZ, RZ, R3 ;  /* 0x000000ffff057224 */ /* 0x000fe400078e0003 */
[----:B--2---:R-:W-:Y:S01]  /*7d70*/  IMAD.MOV R24, RZ, RZ, -R7 ;  /* 0x000000ffff187224 */ /* 0x004fe200078e0a07 */
[----:B---3--:R-:W-:Y:S06]  /*7d80*/  @!P0 BRA `(.L_x_170) ;  /* 0x0000000000288947 */ /* 0x008fec0003800000 */
[----:B------:R-:W-:Y:S02]  /*7d90*/  ULDC UR10, c[0x0][0x734] ;  /* 0x0001cd00000a7ab9 */ /* 0x000fe40000000800 */
[----:B------:R-:W-:-:S05]  /*7da0*/  IADD3 R5, P0, R2, UR10, RZ ;  /* 0x0000000a02057c10 */ /* 0x000fca000ff1e0ff */
[----:B------:R-:W-:-:S04]  /*7db0*/  IMAD.X R23, RZ, RZ, R3, P0 ;  /* 0x000000ffff177224 */ /* 0x000fc800000e0603 */
[----:B------:R-:W-:-:S04]  /*7dc0*/  IMAD.WIDE.U32 R6, R23, UR8, RZ ;  /* 0x0000000817067c25 */ /* 0x000fc8000f8e00ff */
[----:B------:R-:W-:-:S04]  /*7dd0*/  IMAD.WIDE.U32 R6, P0, R5, UR9, R6 ;  /* 0x0000000905067c25 */ /* 0x000fc8000f800006 */
[----:B------:R-:W-:-:S04]  /*7de0*/  IMAD.WIDE.U32 R4, R5, UR8, RZ ;  /* 0x0000000805047c25 */ /* 0x000fc8000f8e00ff */
[----:B------:R-:W-:Y:S01]  /*7df0*/  IMAD.MOV.U32 R4, RZ, RZ, R7 ;  /* 0x000000ffff047224 */ /* 0x000fe200078e0007 */
[----:B------:R-:W-:Y:S01]  /*7e00*/  IADD3 RZ, P1, R5, R6, RZ ;  /* 0x0000000605ff7210 */ /* 0x000fe20007f3e0ff */
[----:B------:R-:W-:-:S04]  /*7e10*/  IMAD.X R5, RZ, RZ, RZ, P0 ;  /* 0x000000ffff057224 */ /* 0x000fc800000e06ff */
[----:B------:R-:W-:-:S08]  /*7e20*/  IMAD.WIDE.U32.X R4, R23, UR9, R4, P1 ;  /* 0x0000000917047c25 */ /* 0x000fd000088e0404 */
.L_x_170:
[--C-:B------:R-:W-:Y:S01]  /*7e30*/  SHF.R.U64 R20, R4, UR11, R5.reuse ;  /* 0x0000000b04147c19 */ /* 0x100fe20008001205 */
[----:B------:R-:W-:Y:S01]  /*7e40*/  ULDC.64 UR8, c[0x0][0x720] ;  /* 0x0001c80000087ab9 */ /* 0x000fe20000000a00 */
[----:B------:R-:W-:Y:S01]  /*7e50*/  SHF.R.U32.HI R4, RZ, UR11, R5 ;  /* 0x0000000bff047c19 */ /* 0x000fe20008011605 */
[----:B------:R-:W-:Y:S01]  /*7e60*/  ULDC.64 UR10, c[0x0][0x740] ;  /* 0x0001d000000a7ab9 */ /* 0x000fe20000000a00 */
[----:B------:R-:W-:Y:S01]  /*7e70*/  IADD3 R5, P0, RZ, -R20, RZ ;  /* 0x80000014ff057210 */ /* 0x000fe20007f1e0ff */
[----:B------:R-:W-:-:S04]  /*7e80*/  @P4 IMAD R18, R22, R24, R21 ;  /* 0x0000001816124224 */ /* 0x000fc800078e0215 */
[----:B------:R-:W-:Y:S01]  /*7e90*/  IMAD.X R4, RZ, RZ, ~R4, P0 ;  /* 0x000000ffff047224 */ /* 0x000fe200000e0e04 */
[----:B------:R-:W-:-:S03]  /*7ea0*/  ISETP.NE.U32.AND P0, PT, RZ, UR10, PT ;  /* 0x0000000aff007c0c */ /* 0x000fc6000bf05070 */
[----:B------:R-:W-:Y:S01]  /*7eb0*/  IMAD R4, R4, UR8, RZ ;  /* 0x0000000804047c24 */ /* 0x000fe2000f8e02ff */
[----:B------:R-:W-:-:S03]  /*7ec0*/  ISETP.NE.AND.EX P0, PT, RZ, UR11, PT, P0 ;  /* 0x0000000bff007c0c */ /* 0x000fc6000bf05300 */
[C---:B------:R-:W-:Y:S02]  /*7ed0*/  IMAD R7, R5.reuse, UR9, R4 ;  /* 0x0000000905077c24 */ /* 0x040fe4000f8e0204 */
[----:B------:R-:W-:Y:S01]  /*7ee0*/  IMAD.WIDE.U32 R4, R5, UR8, R2 ;  /* 0x0000000805047c25 */ /* 0x000fe2000f8e0002 */
[----:B------:R-:W-:-:S03]  /*7ef0*/  ULDC UR8, c[0x0][0x718] ;  /* 0x0001c60000087ab9 */ /* 0x000fc60000000800 */
[----:B------:R-:W-:-:S05]  /*7f00*/  IMAD.IADD R5, R5, 0x1, R7 ;  /* 0x0000000105057824 */ /* 0x000fca00078e0207 */
[--C-:B------:R-:W-:Y:S02]  /*7f10*/  SHF.R.U64 R21, R4, UR8, R5.reuse ;  /* 0x0000000804157c19 */ /* 0x100fe40008001205 */
[----:B------:R-:W-:Y:S01]  /*7f20*/  SHF.R.U32.HI R4, RZ, UR8, R5 ;  /* 0x00000008ff047c19 */ /* 0x000fe20008011605 */
[----:B------:R-:W-:-:S03]  /*7f30*/  ULDC UR8, c[0x0][0x708] ;  /* 0x0001c20000087ab9 */ /* 0x000fc60000000800 */
[--C-:B------:R-:W-:Y:S02]  /*7f40*/  SHF.R.U64 R24, R21, UR8, R4.reuse ;  /* 0x0000000815187c19 */ /* 0x100fe40008001204 */
[----:B------:R-:W-:Y:S01]  /*7f50*/  SHF.R.U32.HI R5, RZ, UR8, R4 ;  /* 0x00000008ff057c19 */ /* 0x000fe20008011604 */
[----:B------:R-:W-:-:S03]  /*7f60*/  ULDC UR8, c[0x0][0x758] ;  /* 0x0001d60000087ab9 */ /* 0x000fc60000000800 */
[--C-:B------:R-:W-:Y:S02]  /*7f70*/  SHF.R.U64 R22, R24, UR8, R5.reuse ;  /* 0x0000000818167c19 */ /* 0x100fe40008001205 */
[----:B------:R-:W-:-:S03]  /*7f80*/  SHF.R.U32.HI R23, RZ, UR8, R5 ;  /* 0x00000008ff177c19 */ /* 0x000fc60008011605 */
[----:B------:R-:W-:Y:S02]  /*7f90*/  IMAD.MOV.U32 R4, RZ, RZ, R22 ;  /* 0x000000ffff047224 */ /* 0x000fe400078e0016 */
[----:B------:R-:W-:Y:S01]  /*7fa0*/  IMAD.MOV.U32 R5, RZ, RZ, R23 ;  /* 0x000000ffff057224 */ /* 0x000fe200078e0017 */
[----:B------:R-:W-:Y:S06]  /*7fb0*/  @!P0 BRA `(.L_x_171) ;  /* 0x0000000000288947 */ /* 0x000fec0003800000 */
        /* <DEDUP_REMOVED lines=10> */
.L_x_171:
[----:B------:R-:W-:Y:S01]  /*8060*/  ULDC UR8, c[0x0][0x748] ;  /* 0x0001d20000087ab9 */ /* 0x000fe20000000800 */
[----:B------:R-:W-:Y:S02]  /*8070*/  LOP3.LUT R21, R21, UR5, RZ, 0xc0, !PT ;  /* 0x0000000515157c12 */ /* 0x000fe4000f8ec0ff */
[----:B------:R-:W-:Y:S01]  /*8080*/  SHF.R.U64 R5, R4, UR8, R5 ;  /* 0x0000000804057c19 */ /* 0x000fe20008001205 */
[----:B------:R-:W-:Y:S01]  /*8090*/  ULDC UR8, c[0x0][0x738] ;  /* 0x0001ce0000087ab9 */ /* 0x000fe20000000800 */
[----:B------:R-:W-:-:S05]  /*80a0*/  LOP3.LUT R4, R24, UR7, RZ, 0xc0, !PT ;  /* 0x0000000718047c12 */ /* 0x000fca000f8ec0ff */
[----:B------:R-:W-:Y:S02]  /*80b0*/  IMAD R7, R5, UR6, R4 ;  /* 0x0000000605077c24 */ /* 0x000fe4000f8e0204 */
[----:B------:R-:W-:-:S04]  /*80c0*/  IMAD.MOV R5, RZ, RZ, -R5 ;  /* 0x000000ffff057224 */ /* 0x000fc800078e0a05 */
[----:B------:R-:W-:Y:S01]  /*80d0*/  IMAD R22, R5, UR8, R22 ;  /* 0x0000000805167c24 */ /* 0x000fe2000f8e0216 */
[----:B------:R-:W-:Y:S01]  /*80e0*/  ULDC UR8, c[0x0][0x710] ;  /* 0x0001c40000087ab9 */ /* 0x000fe20000000800 */
[----:B------:R-:W-:Y:S02]  /*80f0*/  IMAD.MOV.U32 R5, RZ, RZ, 0x1 ;  /* 0x00000001ff057424 */ /* 0x000fe400078e00ff */
[----:B------:R-:W-:Y:S01]  /*8100*/  IMAD R18, R7, UR8, R18 ;  /* 0x0000000807127c24 */ /* 0x000fe2000f8e0212 */
[----:B------:R-:W-:Y:S02]  /*8110*/  ULDC UR8, c[0x0][0x700] ;  /* 0x0001c00000087ab9 */ /* 0x000fe40000000800 */
[----:B------:R-:W-:-:S05]  /*8120*/  IMAD R7, R22, UR8, R21 ;  /* 0x0000000816077c24 */ /* 0x000fca000f8e0215 */
[----:B------:R-:W-:Y:S02]  /*8130*/  SEL R4, R7, R18, !P4 ;  /* 0x0000001207047207 */ /* 0x000fe40006000000 */
[----:B------:R-:W-:-:S07]  /*8140*/  SEL R18, R18, R7, !P4 ;  /* 0x0000000712127207 */ /* 0x000fce0006000000 */
.L_x_169:
[----:B------:R-:W-:Y:S05]  /*8150*/  BSYNC B1 ;  /* 0x0000000000017941 */ /* 0x000fea0003800000 */
.L_x_168:
[----:B------:R-:W-:-:S13]  /*8160*/  LOP3.LUT P0, RZ, R5, 0xff, RZ, 0xc0, !PT ;  /* 0x000000ff05ff7812 */ /* 0x000fda000780c0ff */
[----:B------:R-:W-:Y:S05]  /*8170*/  @P0 BRA `(.L_x_172) ;  /* 0xfffffff000f00947 */ /* 0x000fea000383ffff */
[----:B------:R-:W-:Y:S05]  /*8180*/  BSYNC B0 ;  /* 0x0000000000007941 */ /* 0x000fea0003800000 */
.L_x_161:
[----:B------:R-:W-:-:S03]  /*8190*/  UMOV UR8, 0xffffffff ;  /* 0xffffffff00087882 */ /* 0x000fc60000000000 */
[----:B------:R-:W-:Y:S05]  /*81a0*/  BRA.DIV UR8, `(.L_x_173) ;  /* 0x0000000608047947 */ /* 0x000fea000b800000 */
[----:B------:R-:W-:-:S13]  /*81b0*/  ELECT P0, URZ, PT ;  /* 0x00000000003f782f */ /* 0x000fda0003800000 */
.L_x_187:
[----:B------:R-:W-:Y:S04]  /*81c0*/  BSSY B0, `(.L_x_174) ;  /* 0x000002b000007945 */ /* 0x000fe80003800000 */
[----:B------:R-:W-:Y:S05]  /*81d0*/  @!P0 BRA `(.L_x_175) ;  /* 0x0000000000a48947 */ /* 0x000fea0003800000 */
[----:B------:R-:W-:-:S04]  /*81e0*/  LOP3.LUT R0, R0, 0x2, RZ, 0xfc, !PT ;  /* 0x0000000200007812 */ /* 0x000fc800078efcff */
[----:B------:R-:W-:-:S13]  /*81f0*/  ISETP.NE.AND P0, PT, R0, 0x3, PT ;  /* 0x000000030000780c */ /* 0x000fda0003f05270 */
[----:B------:R-:W-:Y:S05]  /*8200*/  @!P0 BRA `(.L_x_176) ;  /* 0x0000000000048947 */ /* 0x000fea0003800000 */
[----:B------:R-:W-:Y:S01]  /*8210*/  BPT.TRAP 0x1 ;  /* 0x000000040000795c */ /* 0x000fe20000300000 */
.L_x_176:
[----:B------:R-:W0:Y:S01]  /*8220*/  S2R R3, SR_CgaCtaId ;  /* 0x0000000000037919 */ /* 0x000e220000008800 */
[----:B------:R-:W-:Y:S02]  /*8230*/  MOV R0, 0x400 ;  /* 0x0000040000007802 */ /* 0x000fe40000000f00 */
[----:B------:R-:W-:Y:S02]  /*8240*/  SHF.L.U32 R2, R9, 0x1f, RZ ;  /* 0x0000001f09027819 */ /* 0x000fe400000006ff */
[----:B0-----:R-:W-:-:S05]  /*8250*/  LEA R3, R3, R0, 0x18 ;  /* 0x0000000003037211 */ /* 0x001fca00078ec0ff */
[----:B------:R-:W-:-:S04]  /*8260*/  VIADD R3, R3, 0x20 ;  /* 0x0000002003037836 */ /* 0x000fc80000000000 */
[C---:B------:R-:W-:Y:S02]  /*8270*/  IMAD R5, R10.reuse, 0x8, R3 ;  /* 0x000000080a057824 */ /* 0x040fe400078e0203 */
[----:B------:R-:W-:Y:S02]  /*8280*/  VIADD R10, R10, 0x1 ;  /* 0x000000010a0a7836 */ /* 0x000fe40000000000 */
[----:B------:R-:W0:Y:S03]  /*8290*/  SYNCS.PHASECHK.TRANS64.TRYWAIT P0, [R5+URZ], R2 ;  /* 0x00000002050075a7 */ /* 0x000e26000800017f */
[----:B------:R-:W-:-:S04]  /*82a0*/  ISETP.NE.AND P1, PT, R10, 0x4, PT ;  /* 0x000000040a00780c */ /* 0x000fc80003f25270 */
[----:B------:R-:W-:Y:S02]  /*82b0*/  SEL R0, RZ, 0x1, P1 ;  /* 0x00000001ff007807 */ /* 0x000fe40000800000 */
[----:B------:R-:W-:Y:S02]  /*82c0*/  SEL R10, R10, RZ, P1 ;  /* 0x000000ff0a0a7207 */ /* 0x000fe40000800000 */
[----:B------:R-:W-:-:S03]  /*82d0*/  LOP3.LUT R9, R9, R0, RZ, 0x3c, !PT ;  /* 0x0000000009097212 */ /* 0x000fc600078e3cff */
[----:B------:R-:W-:Y:S01]  /*82e0*/  IMAD R7, R10, 0x8, R3 ;  /* 0x000000080a077824 */ /* 0x000fe200078e0203 */
[----:B------:R-:W-:Y:S01]  /*82f0*/  SHF.L.U32 R4, R9, 0x1f, RZ ;  /* 0x0000001f09047819 */ /* 0x000fe200000006ff */
[----:B0-----:R-:W-:Y:S06]  /*8300*/  @!P0 BRA `(.L_x_177) ;  /* 0x0000000000cc8947 */ /* 0x001fec0003800000 */
.L_x_188:
[----:B------:R-:W1:Y:S01]  /*8310*/  SYNCS.PHASECHK.TRANS64.TRYWAIT P0, [R7+URZ], R4 ;  /* 0x00000004070075a7 */ /* 0x000e62000800017f */
[----:B------:R-:W-:-:S05]  /*8320*/  VIADD R0, R10, 0x1 ;  /* 0x000000010a007836 */ /* 0x000fca0000000000 */
[----:B------:R-:W-:-:S04]  /*8330*/  ISETP.NE.AND P1, PT, R0, 0x4, PT ;  /* 0x000000040000780c */ /* 0x000fc80003f25270 */
[----:B0-----:R-:W-:Y:S02]  /*8340*/  SEL R2, RZ, 0x1, P1 ;  /* 0x00000001ff027807 */ /* 0x001fe40000800000 */
[----:B------:R-:W-:Y:S02]  /*8350*/  SEL R0, R0, RZ, P1 ;  /* 0x000000ff00007207 */ /* 0x000fe40000800000 */
[----:B------:R-:W-:-:S03]  /*8360*/  LOP3.LUT R9, R9, R2, RZ, 0x3c, !PT ;  /* 0x0000000209097212 */ /* 0x000fc600078e3cff */
[----:B------:R-:W-:Y:S01]  /*8370*/  IMAD R6, R0, 0x8, R3 ;  /* 0x0000000800067824 */ /* 0x000fe200078e0203 */
[----:B------:R-:W-:Y:S01]  /*8380*/  SHF.L.U32 R5, R9, 0x1f, RZ ;  /* 0x0000001f09057819 */ /* 0x000fe200000006ff */
[----:B-1----:R-:W-:Y:S06]  /*8390*/  @!P0 BRA `(.L_x_178) ;  /* 0x0000000000bc8947 */ /* 0x002fec0003800000 */
.L_x_189:
[----:B------:R-:W1:Y:S01]  /*83a0*/  SYNCS.PHASECHK.TRANS64.TRYWAIT P0, [R6+URZ], R5 ;  /* 0x00000005060075a7 */ /* 0x000e62000800017f */
[----:B------:R-:W-:-:S05]  /*83b0*/  VIADD R0, R0, 0x1 ;  /* 0x0000000100007836 */ /* 0x000fca0000000000 */
[----:B------:R-:W-:-:S04]  /*83c0*/  ISETP.NE.AND P1, PT, R0, 0x4, PT ;  /* 0x000000040000780c */ /* 0x000fc80003f25270 */
[----:B------:R-:W-:Y:S02]  /*83d0*/  SEL R2, RZ, 0x1, P1 ;  /* 0x00000001ff027807 */ /* 0x000fe40000800000 */
[----:B------:R-:W-:Y:S02]  /*83e0*/  SEL R0, R0, RZ, P1 ;  /* 0x000000ff00007207 */ /* 0x000fe40000800000 */
[----:B------:R-:W-:Y:S01]  /*83f0*/  LOP3.LUT R2, R9, R2, RZ, 0x3c, !PT ;  /* 0x0000000209027212 */ /* 0x000fe200078e3cff */
[----:B-1----:R-:W-:Y:S06]  /*8400*/  @!P0 BRA `(.L_x_179) ;  /* 0x0000000000b48947 */ /* 0x002fec0003800000 */
.L_x_190:
[----:B------:R-:W-:Y:S01]  /*8410*/  IMAD R3, R0, 0x8, R3 ;  /* 0x0000000800037824 */ /* 0x000fe200078e0203 */
[----:B------:R-:W-:-:S07]  /*8420*/  SHF.L.U32 R0, R2, 0x1f, RZ ;  /* 0x0000001f02007819 */ /* 0x000fce00000006ff */
.L_x_180:
[----:B--2---:R2:W3:Y:S02]  /*8430*/  SYNCS.PHASECHK.TRANS64.TRYWAIT P0, [R3+URZ], R0 ;  /* 0x00000000030075a7 */ /* 0x0044e4000800017f */
[----:B---3--:R-:W-:Y:S05]  /*8440*/  @!P0 NANOSLEEP.SYNCS 0x989680 ;  /* 0x009896800000895d */ /* 0x008fea0003900000 */
[----:B------:R-:W3:Y:S02]  /*8450*/  @!P0 SYNCS.PHASECHK.TRANS64 P0, [R3+URZ], R0 ;  /* 0x00000000030085a7 */ /* 0x000ee4000800007f */
[----:B---3--:R-:W-:Y:S05]  /*8460*/  @!P0 BRA `(.L_x_180) ;  /* 0xfffffffc00f08947 */ /* 0x008fea000383ffff */
.L_x_175:
[----:B------:R-:W-:Y:S05]  /*8470*/  BSYNC B0 ;  /* 0x0000000000007941 */ /* 0x000fea0003800000 */
.L_x_174:
[----:B------:R-:W-:Y:S05]  /*8480*/  EXIT ;  /* 0x000000000000794d */ /* 0x000fea0003800000 */
.L_x_21:
[----:B-1----:R-:W-:-:S04]  /*8490*/  IMAD.U32 R89, RZ, RZ, UR8 ;  /* 0x00000008ff597e24 */ /* 0x002fc8000f8e00ff */
[----:B------:R1:W4:Y:S03]  /*84a0*/  SYNCS.PHASECHK.TRANS64.TRYWAIT P1, [R89+URZ], R88 ;  /* 0x00000058590075a7 */ /* 0x000326000802017f */
[----:B----4-:R-:W-:Y:S05]  /*84b0*/  @!P1 NANOSLEEP.SYNCS 0x989680 ;  /* 0x009896800000995d */ /* 0x010fea0003900000 */
[----:B------:R-:W4:Y:S02]  /*84c0*/  @!P1 SYNCS.PHASECHK.TRANS64 P1, [R89+URZ], R88 ;  /* 0x00000058590095a7 */ /* 0x000f24000802007f */
[----:B----4-:R-:W-:Y:S05]  /*84d0*/  @!P1 BRA `(.L_x_21) ;  /* 0xfffffffc00ec9947 */ /* 0x010fea000383ffff */
[----:B------:R-:W-:Y:S05]  /*84e0*/  BRA `(.L_x_20) ;  /* 0xffffff9000f87947 */ /* 0x000fea000383ffff */
.L_x_162:
[----:B------:R-:W-:Y:S01]  /*84f0*/  BSSY B1, `(.L_x_181) ;  /* 0x0000006000017945 */ /* 0x000fe20003800000 */
[----:B------:R-:W-:-:S07]  /*8500*/  IMAD.MOV.U32 R5, RZ, RZ, -0x1 ;  /* 0xffffffffff057424 */ /* 0x000fce00078e00ff */
[----:B------:R-:W-:Y:S05]  /*8510*/  WARPSYNC.COLLECTIVE R5, `(.L_x_182) ;  /* 0x00000000050c7348 */ /* 0x000fea0003c00000 */
[----:B------:R-:W-:Y:S02]  /*8520*/  ELECT P0, UR62, PT ;  /* 0x00000000003e782f */ /* 0x000fe40003800000 */
[----:B------:R-:W-:Y:S01]  /*8530*/  MOV R5, UR62 ;  /* 0x0000003e00057c02 */ /* 0x000fe20008000f00 */
[----:B------:R-:W-:Y:S10]  /*8540*/  ENDCOLLECTIVE ;  /* 0x000000000000791b */ /* 0x000ff40003800000 */
.L_x_182:
[----:B------:R-:W-:Y:S05]  /*8550*/  BSYNC B1 ;  /* 0x0000000000017941 */ /* 0x000fea0003800000 */
.L_x_181:
[----:B------:R-:W-:Y:S05]  /*8560*/  BRA `(.L_x_183) ;  /* 0xfffffff000007947 */ /* 0x000fea000383ffff */
.L_x_165:
[----:B-1----:R1:W2:Y:S02]  /*8570*/  SYNCS.PHASECHK.TRANS64.TRYWAIT P0, [R24+URZ+0x20], R21 ;  /* 0x00002015180075a7 */ /* 0x0022a4000800017f */
[----:B--2---:R-:W-:Y:S05]  /*8580*/  @!P0 NANOSLEEP.SYNCS 0x989680 ;  /* 0x009896800000895d */ /* 0x004fea0003900000 */
[----:B------:R-:W2:Y:S02]  /*8590*/  @!P0 SYNCS.PHASECHK.TRANS64 P0, [R24+URZ+0x20], R21 ;  /* 0x00002015180085a7 */ /* 0x000ea4000800007f */
[----:B--2---:R-:W-:Y:S05]  /*85a0*/  @!P0 BRA `(.L_x_165) ;  /* 0xfffffffc00f08947 */ /* 0x004fea000383ffff */
[----:B------:R-:W-:Y:S05]  /*85b0*/  BRA `(.L_x_184) ;  /* 0xfffffff000447947 */ /* 0x000fea000383ffff */
.L_x_173:
[----:B------:R-:W-:Y:S01]  /*85c0*/  BSSY B0, `(.L_x_185) ;  /* 0x0000006000007945 */ /* 0x000fe20003800000 */
[----:B------:R-:W-:-:S07]  /*85d0*/  IMAD.MOV.U32 R5, RZ, RZ, -0x1 ;  /* 0xffffffffff057424 */ /* 0x000fce00078e00ff */
[----:B------:R-:W-:Y:S05]  /*85e0*/  WARPSYNC.COLLECTIVE R5, `(.L_x_186) ;  /* 0x00000000050c7348 */ /* 0x000fea0003c00000 */
[----:B------:R-:W-:Y:S02]  /*85f0*/  ELECT P0, UR62, PT ;  /* 0x00000000003e782f */ /* 0x000fe40003800000 */
[----:B------:R-:W-:Y:S01]  /*8600*/  MOV R5, UR62 ;  /* 0x0000003e00057c02 */ /* 0x000fe20008000f00 */
[----:B------:R-:W-:Y:S10]  /*8610*/  ENDCOLLECTIVE ;  /* 0x000000000000791b */ /* 0x000ff40003800000 */
.L_x_186:
[----:B------:R-:W-:Y:S05]  /*8620*/  BSYNC B0 ;  /* 0x0000000000007941 */ /* 0x000fea0003800000 */
.L_x_185:
[----:B------:R-:W-:Y:S05]  /*8630*/  BRA `(.L_x_187) ;  /* 0xfffffff800e07947 */ /* 0x000fea000383ffff */
.L_x_177:
[----:B0-----:R0:W1:Y:S02]  /*8640*/  SYNCS.PHASECHK.TRANS64.TRYWAIT P0, [R5+URZ], R2 ;  /* 0x00000002050075a7 */ /* 0x001064000800017f */
[----:B-1----:R-:W-:Y:S05]  /*8650*/  @!P0 NANOSLEEP.SYNCS 0x989680 ;  /* 0x009896800000895d */ /* 0x002fea0003900000 */
[----:B------:R-:W1:Y:S02]  /*8660*/  @!P0 SYNCS.PHASECHK.TRANS64 P0, [R5+URZ], R2 ;  /* 0x00000002050085a7 */ /* 0x000e64000800007f */
[----:B-1----:R-:W-:Y:S05]  /*8670*/  @!P0 BRA `(.L_x_177) ;  /* 0xfffffffc00f08947 */ /* 0x002fea000383ffff */
[----:B------:R-:W-:Y:S05]  /*8680*/  BRA `(.L_x_188) ;  /* 0xfffffffc00207947 */ /* 0x000fea000383ffff */
.L_x_178:
[----:B0-----:R0:W1:Y:S02]  /*8690*/  SYNCS.PHASECHK.TRANS64.TRYWAIT P0, [R7+URZ], R4 ;  /* 0x00000004070075a7 */ /* 0x001064000800017f */
[----:B-1----:R-:W-:Y:S05]  /*86a0*/  @!P0 NANOSLEEP.SYNCS 0x989680 ;  /* 0x009896800000895d */ /* 0x002fea0003900000 */
[----:B------:R-:W1:Y:S02]  /*86b0*/  @!P0 SYNCS.PHASECHK.TRANS64 P0, [R7+URZ], R4 ;  /* 0x00000004070085a7 */ /* 0x000e64000800007f */
[----:B-1----:R-:W-:Y:S05]  /*86c0*/  @!P0 BRA `(.L_x_178) ;  /* 0xfffffffc00f08947 */ /* 0x002fea000383ffff */
[----:B------:R-:W-:Y:S05]  /*86d0*/  BRA `(.L_x_189) ;  /* 0xfffffffc00307947 */ /* 0x000fea000383ffff */
.L_x_179:
[----:B-1----:R1:W2:Y:S02]  /*86e0*/  SYNCS.PHASECHK.TRANS64.TRYWAIT P0, [R6+URZ], R5 ;  /* 0x00000005060075a7 */ /* 0x0022a4000800017f */
[----:B--2---:R-:W-:Y:S05]  /*86f0*/  @!P0 NANOSLEEP.SYNCS 0x989680 ;  /* 0x009896800000895d */ /* 0x004fea0003900000 */
[----:B------:R-:W2:Y:S02]  /*8700*/  @!P0 SYNCS.PHASECHK.TRANS64 P0, [R6+URZ], R5 ;  /* 0x00000005060085a7 */ /* 0x000ea4000800007f */
[----:B--2---:R-:W-:Y:S05]  /*8710*/  @!P0 BRA `(.L_x_179) ;  /* 0xfffffffc00f08947 */ /* 0x004fea000383ffff */
[----:B------:R-:W-:Y:S05]  /*8720*/  BRA `(.L_x_190) ;  /* 0xfffffffc00387947 */ /* 0x000fea000383ffff */
.L_x_191:
[----:B------:R-:W-:-:S00]  /*8730*/  BRA `(.L_x_191) ;  /* 0xfffffffc00fc7947 */ /* 0x000fc0000383ffff */
[----:B------:R-:W-:-:S00]  /*8740*/  NOP ;  /* 0x0000000000007918 */ /* 0x000fc00000000000 */
        /* <DEDUP_REMOVED lines=11> */
.L_x_192:


//--------------------- .nv.shared._ZN7cutlass13device_kernelINS_4gemm6kernel13GemmUniversalIN4cute5tupleIJiiiiEEENS1_10collective13CollectiveMmaINS1_40MainloopSm90TmaGmmaWarpSpecializedSparseILi4ENS5_IJNS4_1CILi1EEENSA_ILi2EEESB_EEENS1_35KernelTmaWarpSpecializedCooperativeEEENS5_IJNSA_ILi128EEESG_SG_EEENS_10bfloat16_tENS5_IJNS4_6LayoutINS5_IJiNS5_IJSC_iEEEiEEENS5_IJlNS5_IJSB_SC_EEElEEEEENSJ_INS5_IJNS5_IJNS5_IJNSA_ILi8EEESC_NSA_ILi4EEEEEEiEEENS5_IJNS5_IJNSA_ILi16EEESC_SQ_EEEiEEEiEEENS5_IJNS5_IJNS5_IJSG_ST_NSA_ILi2048EEEEEENSA_ILi8192EEEEEENS5_IJNS5_IJSB_NSA_ILi1024EEENSA_ILi32EEEEEElEEElEEEEEEEESI_NS5_IJlSB_lEEENS4_8TiledMMAINS4_8MMA_AtomIJNS4_4SM904GMMA6SPARSE29GMMA_64x128x32_F32BF16BF16_SSILNS1C_5MajorE0ELS1F_0ELNS1C_7ScaleInE1ELS1G_1ELNS1C_9SparseSelE0EEEEEENSJ_INS5_IJSC_SB_SB_EEENS5_IJSB_NSA_ILi0EEES1L_EEEEENS5_IJNS4_10UnderscoreES1O_S1O_EEEEENS4_23SM90_TMA_LOAD_MULTICASTENS4_14ComposedLayoutINS4_7SwizzleILi3ELi4ELi3EEENS4_25smem_sparse_ptr_flag_bitsILi2ELi16EEENSJ_INS5_IJNS5_IJSB_SP_EEENS5_IJSC_NSA_ILi64EEEEEEEEENS5_IJNS5_IJS1L_SG_EEESM_EEEEEEEvNS4_8identityENS4_13SM90_TMA_LOADENS1S_IS1U_NS4_18smem_ptr_flag_bitsILi16EEENSJ_INS5_IJSP_S1Y_EEENS5_IJS1Y_SB_EEEEEEEvS25_EENS_8epilogue10collective6detail29Sm90TmaWarpSpecializedAdapterINS2F_15DefaultEpilogueIfNS5_IJSB_llEEES2J_NS2E_6thread17LinearCombinationIfLi1EffLNS2K_9ScaleType4KindE0ELNS_15FloatRoundStyleE2EfEENS1_15EpilogueDefaultEEEEEvvEEEEvNT_6ParamsE --------------------------
	.section	.nv.shared._ZN7cutlass13device_kernelINS_4gemm6kernel13GemmUniversalIN4cute5tupleIJiiiiEEENS1_10collective13CollectiveMmaINS1_40MainloopSm90TmaGmmaWarpSpecializedSparseILi4ENS5_IJNS4_1CILi1EEENSA_ILi2EEESB_EEENS1_35KernelTmaWarpSpecializedCooperativeEEENS5_IJNSA_ILi128EEESG_SG_EEENS_10bfloat16_tENS5_IJNS4_6LayoutINS5_IJiNS5_IJSC_iEEEiEEENS5_IJlNS5_IJSB_SC_EEElEEEEENSJ_INS5_IJNS5_IJNS5_IJNSA_ILi8EEESC_NSA_ILi4EEEEEEiEEENS5_IJNS5_IJNSA_ILi16EEESC_SQ_EEEiEEEiEEENS5_IJNS5_IJNS5_IJSG_ST_NSA_ILi2048EEEEEENSA_ILi8192EEEEEENS5_IJNS5_IJSB_NSA_ILi1024EEENSA_ILi32EEEEEElEEElEEEEEEEESI_NS5_IJlSB_lEEENS4_8TiledMMAINS4_8MMA_AtomIJNS4_4SM904GMMA6SPARSE29GMMA_64x128x32_F32BF16BF16_SSILNS1C_5MajorE0ELS1F_0ELNS1C_7ScaleInE1ELS1G_1ELNS1C_9SparseSelE0EEEEEENSJ_INS5_IJSC_SB_SB_EEENS5_IJSB_NSA_ILi0EEES1L_EEEEENS5_IJNS4_10UnderscoreES1O_S1O_EEEEENS4_23SM90_TMA_LOAD_MULTICASTENS4_14ComposedLayoutINS4_7SwizzleILi3ELi4ELi3EEENS4_25smem_sparse_ptr_flag_bitsILi2ELi16EEENSJ_INS5_IJNS5_IJSB_SP_EEENS5_IJSC_NSA_ILi64EEEEEEEEENS5_IJNS5_IJS1L_SG_EEESM_EEEEEEEvNS4_8identityENS4_13SM90_TMA_LOADENS1S_IS1U_NS4_18smem_ptr_flag_bitsILi16EEENSJ_INS5_IJSP_S1Y_EEENS5_IJS1Y_SB_EEEEEEEvS25_EENS_8epilogue10collective6detail29Sm90TmaWarpSpecializedAdapterINS2F_15DefaultEpilogueIfNS5_IJSB_llEEES2J_NS2E_6thread17LinearCombinationIfLi1EffLNS2K_9ScaleType4KindE0ELNS_15FloatRoundStyleE2EfEENS1_15EpilogueDefaultEEEEEvvEEEEvNT_6ParamsE,"aw",@nobits
	.sectionflags	@""
	.align	16
	.zero		1024


//--------------------- .nv.shared.reserved.0     --------------------------
	.section	.nv.shared.reserved.0,"aw",@nobits
	.weak		__nv_reservedSMEM_offset_0_alias
	.size		__nv_reservedSMEM_offset_0_alias, 0, 0
	.other		__nv_reservedSMEM_offset_0_alias,@"STO_CUDA_RESERVED_SHARED STV_DEFAULT"
__nv_reservedSMEM_offset_0_alias:
	.zero		0


//--------------------- .nv.global                --------------------------
	.section	.nv.global,"aw",@nobits
.nv.global:
	.type		_ZN39_INTERNAL_83a72a43_4_k_cu_c60c20fa_32664cute1_E,@object
	.size		_ZN39_INTERNAL_83a72a43_4_k_cu_c60c20fa_32664cute1_E,(_ZN39_INTERNAL_83a72a43_4_k_cu_c60c20fa_32664cuda3std3__45__cpo6cbeginE - _ZN39_INTERNAL_83a72a43_4_k_cu_c60c20fa_32664cute1_E)
_ZN39_INTERNAL_83a72a43_4_k_cu_c60c20fa_32664cute1_E:
	.zero		1
	.type		_ZN39_INTERNAL_83a72a43_4_k_cu_c60c20fa_32664cuda3std3__45__cpo6cbeginE,@object
	.size		_ZN39_INTERNAL_83a72a43_4_k_cu_c60c20fa_32664cuda3std3__45__cpo6cbeginE,(_ZN39_INTERNAL_83a72a43_4_k_cu_c60c20fa_32664cuda3std3__48in_placeE - _ZN39_INTERNAL_83a72a43_4_k_cu_c60c20fa_32664cuda3std3__45__cpo6cbeginE)
_ZN39_INTERNAL_83a72a43_4_k_cu_c60c20fa_32664cuda3std3__45__cpo6cbeginE:
	.zero		1
	.type		_ZN39_INTERNAL_83a72a43_4_k_cu_c60c20fa_32664cuda3std3__48in_placeE,@object
	.size		_ZN39_INTERNAL_83a72a43_4_k_cu_c60c20fa_32664cuda3std3__48in_placeE,(_ZN39_INTERNAL_83a72a43_4_k_cu_c60c20fa_32664cuda3std6ranges3__45__cpo9iter_moveE - _ZN39_INTERNAL_83a72a43_4_k_cu_c60c20fa_32664cuda3std3__48in_placeE)
_ZN39_INTERNAL_83a72a43_4_k_cu_c60c20fa_32664cuda3std3__48in_placeE:
	.zero		1
	.type		_ZN39_INTERNAL_83a72a43_4_k_cu_c60c20fa_32664cuda3std6ranges3__45__cpo9iter_moveE,@object
	.size		_ZN39_INTERNAL_83a72a43_4_k_cu_c60c20fa_32664cuda3std6ranges3__45__cpo9iter_moveE,(_ZN39_INTERNAL_83a72a43_4_k_cu_c60c20fa_32664cuda3std3__45__cpo5beginE - _ZN39_INTERNAL_83a72a43_4_k_cu_c60c20fa_32664cuda3std6ranges3__45__cpo9iter_moveE)
_ZN39_INTERNAL_83a72a43_4_k_cu_c60c20fa_32664cuda3std6ranges3__45__cpo9iter_moveE:
	.zero		1
	.type		_ZN39_INTERNAL_83a72a43_4_k_cu_c60c20fa_32664cuda3std3__45__cpo5beginE,@object
	.size		_ZN39_INTERNAL_83a72a43_4_k_cu_c60c20fa_32664cuda3std3__45__cpo5beginE,(_ZN39_INTERNAL_83a72a43_4_k_cu_c60c20fa_32664cuda3std3__441_GLOBAL__N__83a72a43_4_k_cu_c60c20fa_32666ignoreE - _ZN39_INTERNAL_83a72a43_4_k_cu_c60c20fa_32664cuda3std3__45__cpo5beginE)
_ZN39_INTERNAL_83a72a43_4_k_cu_c60c20fa_32664cuda3std3__45__cpo5beginE:
	.zero		1
	.type		_ZN39_INTERNAL_83a72a43_4_k_cu_c60c20fa_32664cuda3std3__441_GLOBAL__N__83a72a43_4_k_cu_c60c20fa_32666ignoreE,@object
	.size		_ZN39_INTERNAL_83a72a43_4_k_cu_c60c20fa_32664cuda3std3__441_GLOBAL__N__83a72a43_4_k_cu_c60c20fa_32666ignoreE,(_ZN39_INTERNAL_83a72a43_4_k_cu_c60c20fa_32664cute7productE - _ZN39_INTERNAL_83a72a43_4_k_cu_c60c20fa_32664cuda3std3__441_GLOBAL__N__83a72a43_4_k_cu_c60c20fa_32666ignoreE)
_ZN39_INTERNAL_83a72a43_4_k_cu_c60c20fa_32664cuda3std3__441_GLOBAL__N__83a72a43_4_k_cu_c60c20fa_32666ignoreE:
	.zero		1
	.type		_ZN39_INTERNAL_83a72a43_4_k_cu_c60c20fa_32664cute7productE,@object
	.size		_ZN39_INTERNAL_83a72a43_4_k_cu_c60c20fa_32664cute7productE,(_ZN39_INTERNAL_83a72a43_4_k_cu_c60c20fa_32664cuda3std3__45__cpo3endE - _ZN39_INTERNAL_83a72a43_4_k_cu_c60c20fa_32664cute7productE)
_ZN39_INTERNAL_83a72a43_4_k_cu_c60c20fa_32664cute7productE:
	.zero		1
	.type		_ZN39_INTERNAL_83a72a43_4_k_cu_c60c20fa_32664cuda3std3__45__cpo3endE,@object
	.size		_ZN39_INTERNAL_83a72a43_4_k_cu_c60c20fa_32664cuda3std3__45__cpo3endE,(_ZN39_INTERNAL_83a72a43_4_k_cu_c60c20fa_32664cuda3std3__419piecewise_constructE - _ZN39_INTERNAL_83a72a43_4_k_cu_c60c20fa_32664cuda3std3__45__cpo3endE)
_ZN39_INTERNAL_83a72a43_4_k_cu_c60c20fa_32664cuda3std3__45__cpo3endE:
	.zero		1
	.type		_ZN39_INTERNAL_83a72a43_4_k_cu_c60c20fa_32664cuda3std3__419piecewise_constructE,@object
	.size		_ZN39_INTERNAL_83a72a43_4_k_cu_c60c20fa_32664cuda3std3__419piecewise_constructE,(_ZN39_INTERNAL_83a72a43_4_k_cu_c60c20fa_32664cuda3std3__45__cpo4cendE - _ZN39_INTERNAL_83a72a43_4_k_cu_c60c20fa_32664cuda3std3__419piecewise_constructE)
_ZN39_INTERNAL_83a72a43_4_k_cu_c60c20fa_32664cuda3std3__419piecewise_constructE:
	.zero		1
	.type		_ZN39_INTERNAL_83a72a43_4_k_cu_c60c20fa_32664cuda3std3__45__cpo4cendE,@object
	.size		_ZN39_INTERNAL_83a72a43_4_k_cu_c60c20fa_32664cuda3std3__45__cpo4cendE,(_ZN39_INTERNAL_83a72a43_4_k_cu_c60c20fa_32664cuda3std6ranges3__45__cpo4swapE - _ZN39_INTERNAL_83a72a43_4_k_cu_c60c20fa_32664cuda3std3__45__cpo4cendE)
_ZN39_INTERNAL_83a72a43_4_k_cu_c60c20fa_32664cuda3std3__45__cpo4cendE:
	.zero		1
	.type		_ZN39_INTERNAL_83a72a43_4_k_cu_c60c20fa_32664cuda3std6ranges3__45__cpo4swapE,@object
	.size		_ZN39_INTERNAL_83a72a43_4_k_cu_c60c20fa_32664cuda3std6ranges3__45__cpo4swapE,(.L_7 - _ZN39_INTERNAL_83a72a43_4_k_cu_c60c20fa_32664cuda3std6ranges3__45__cpo4swapE)
_ZN39_INTERNAL_83a72a43_4_k_cu_c60c20fa_32664cuda3std6ranges3__45__cpo4swapE:
	.zero		1
.L_7:


//--------------------- .nv.constant0._ZN7cutlass13device_kernelINS_4gemm6kernel13GemmUniversalIN4cute5tupleIJiiiiEEENS1_10collective13CollectiveMmaINS1_40MainloopSm90TmaGmmaWarpSpecializedSparseILi4ENS5_IJNS4_1CILi1EEENSA_ILi2EEESB_EEENS1_35KernelTmaWarpSpecializedCooperativeEEENS5_IJNSA_ILi128EEESG_SG_EEENS_10bfloat16_tENS5_IJNS4_6LayoutINS5_IJiNS5_IJSC_iEEEiEEENS5_IJlNS5_IJSB_SC_EEElEEEEENSJ_INS5_IJNS5_IJNS5_IJNSA_ILi8EEESC_NSA_ILi4EEEEEEiEEENS5_IJNS5_IJNSA_ILi16EEESC_SQ_EEEiEEEiEEENS5_IJNS5_IJNS5_IJSG_ST_NSA_ILi2048EEEEEENSA_ILi8192EEEEEENS5_IJNS5_IJSB_NSA_ILi1024EEENSA_ILi32EEEEEElEEElEEEEEEEESI_NS5_IJlSB_lEEENS4_8TiledMMAINS4_8MMA_AtomIJNS4_4SM904GMMA6SPARSE29GMMA_64x128x32_F32BF16BF16_SSILNS1C_5MajorE0ELS1F_0ELNS1C_7ScaleInE1ELS1G_1ELNS1C_9SparseSelE0EEEEEENSJ_INS5_IJSC_SB_SB_EEENS5_IJSB_NSA_ILi0EEES1L_EEEEENS5_IJNS4_10UnderscoreES1O_S1O_EEEEENS4_23SM90_TMA_LOAD_MULTICASTENS4_14ComposedLayoutINS4_7SwizzleILi3ELi4ELi3EEENS4_25smem_sparse_ptr_flag_bitsILi2ELi16EEENSJ_INS5_IJNS5_IJSB_SP_EEENS5_IJSC_NSA_ILi64EEEEEEEEENS5_IJNS5_IJS1L_SG_EEESM_EEEEEEEvNS4_8identityENS4_13SM90_TMA_LOADENS1S_IS1U_NS4_18smem_ptr_flag_bitsILi16EEENSJ_INS5_IJSP_S1Y_EEENS5_IJS1Y_SB_EEEEEEEvS25_EENS_8epilogue10collective6detail29Sm90TmaWarpSpecializedAdapterINS2F_15DefaultEpilogueIfNS5_IJSB_llEEES2J_NS2E_6thread17LinearCombinationIfLi1EffLNS2K_9ScaleType4KindE0ELNS_15FloatRoundStyleE2EfEENS1_15EpilogueDefaultEEEEEvvEEEEvNT_6ParamsE --------------------------
	.section	.nv.constant0._ZN7cutlass13device_kernelINS_4gemm6kernel13GemmUniversalIN4cute5tupleIJiiiiEEENS1_10collective13CollectiveMmaINS1_40MainloopSm90TmaGmmaWarpSpecializedSparseILi4ENS5_IJNS4_1CILi1EEENSA_ILi2EEESB_EEENS1_35KernelTmaWarpSpecializedCooperativeEEENS5_IJNSA_ILi128EEESG_SG_EEENS_10bfloat16_tENS5_IJNS4_6LayoutINS5_IJiNS5_IJSC_iEEEiEEENS5_IJlNS5_IJSB_SC_EEElEEEEENSJ_INS5_IJNS5_IJNS5_IJNSA_ILi8EEESC_NSA_ILi4EEEEEEiEEENS5_IJNS5_IJNSA_ILi16EEESC_SQ_EEEiEEEiEEENS5_IJNS5_IJNS5_IJSG_ST_NSA_ILi2048EEEEEENSA_ILi8192EEEEEENS5_IJNS5_IJSB_NSA_ILi1024EEENSA_ILi32EEEEEElEEElEEEEEEEESI_NS5_IJlSB_lEEENS4_8TiledMMAINS4_8MMA_AtomIJNS4_4SM904GMMA6SPARSE29GMMA_64x128x32_F32BF16BF16_SSILNS1C_5MajorE0ELS1F_0ELNS1C_7ScaleInE1ELS1G_1ELNS1C_9SparseSelE0EEEEEENSJ_INS5_IJSC_SB_SB_EEENS5_IJSB_NSA_ILi0EEES1L_EEEEENS5_IJNS4_10UnderscoreES1O_S1O_EEEEENS4_23SM90_TMA_LOAD_MULTICASTENS4_14ComposedLayoutINS4_7SwizzleILi3ELi4ELi3EEENS4_25smem_sparse_ptr_flag_bitsILi2ELi16EEENSJ_INS5_IJNS5_IJSB_SP_EEENS5_IJSC_NSA_ILi64EEEEEEEEENS5_IJNS5_IJS1L_SG_EEESM_EEEEEEEvNS4_8identityENS4_13SM90_TMA_LOADENS1S_IS1U_NS4_18smem_ptr_flag_bitsILi16EEENSJ_INS5_IJSP_S1Y_EEENS5_IJS1Y_SB_EEEEEEEvS25_EENS_8epilogue10collective6detail29Sm90TmaWarpSpecializedAdapterINS2F_15DefaultEpilogueIfNS5_IJSB_llEEES2J_NS2E_6thread17LinearCombinationIfLi1EffLNS2K_9ScaleType4KindE0ELNS_15FloatRoundStyleE2EfEENS1_15EpilogueDefaultEEEEEvvEEEEvNT_6ParamsE,"a",@progbits
	.sectionflags	@""
	.align	4
.nv.constant0._ZN7cutlass13device_kernelINS_4gemm6kernel13GemmUniversalIN4cute5tupleIJiiiiEEENS1_10collective13CollectiveMmaINS1_40MainloopSm90TmaGmmaWarpSpecializedSparseILi4ENS5_IJNS4_1CILi1EEENSA_ILi2EEESB_EEENS1_35KernelTmaWarpSpecializedCooperativeEEENS5_IJNSA_ILi128EEESG_SG_EEENS_10bfloat16_tENS5_IJNS4_6LayoutINS5_IJiNS5_IJSC_iEEEiEEENS5_IJlNS5_IJSB_SC_EEElEEEEENSJ_INS5_IJNS5_IJNS5_IJNSA_ILi8EEESC_NSA_ILi4EEEEEEiEEENS5_IJNS5_IJNSA_ILi16EEESC_SQ_EEEiEEEiEEENS5_IJNS5_IJNS5_IJSG_ST_NSA_ILi2048EEEEEENSA_ILi8192EEEEEENS5_IJNS5_IJSB_NSA_ILi1024EEENSA_ILi32EEEEEElEEElEEEEEEEESI_NS5_IJlSB_lEEENS4_8TiledMMAINS4_8MMA_AtomIJNS4_4SM904GMMA6SPARSE29GMMA_64x128x32_F32BF16BF16_SSILNS1C_5MajorE0ELS1F_0ELNS1C_7ScaleInE1ELS1G_1ELNS1C_9SparseSelE0EEEEEENSJ_INS5_IJSC_SB_SB_EEENS5_IJSB_NSA_ILi0EEES1L_EEEEENS5_IJNS4_10UnderscoreES1O_S1O_EEEEENS4_23SM90_TMA_LOAD_MULTICASTENS4_14ComposedLayoutINS4_7SwizzleILi3ELi4ELi3EEENS4_25smem_sparse_ptr_flag_bitsILi2ELi16EEENSJ_INS5_IJNS5_IJSB_SP_EEENS5_IJSC_NSA_ILi64EEEEEEEEENS5_IJNS5_IJS1L_SG_EEESM_EEEEEEEvNS4_8identityENS4_13SM90_TMA_LOADENS1S_IS1U_NS4_18smem_ptr_flag_bitsILi16EEENSJ_INS5_IJSP_S1Y_EEENS5_IJS1Y_SB_EEEEEEEvS25_EENS_8epilogue10collective6detail29Sm90TmaWarpSpecializedAdapterINS2F_15DefaultEpilogueIfNS5_IJSB_llEEES2J_NS2E_6thread17LinearCombinationIfLi1EffLNS2K_9ScaleType4KindE0ELNS_15FloatRoundStyleE2EfEENS1_15EpilogueDefaultEEEEEvvEEEEvNT_6ParamsE:
	.zero		1920


//--------------------- SYMBOLS --------------------------

	.type		.nv.reservedSmem.offset0,@object
	.size		.nv.reservedSmem.offset0,0x4
